//
// Generated by NVIDIA NVVM Compiler
//
// Compiler Build ID: CL-36424714
// Cuda compilation tools, release 13.0, V13.0.88
// Based on NVVM 20.0.0
//

.version 9.0
.target sm_100
.address_size 64

	// .globl	_Z4cal1Piiii
// _ZZ4cal1PiiiiE5Pivot has been demoted
// _ZZ4cal2PiiiiE1D has been demoted
// _ZZ4cal2PiiiiE5Pivot has been demoted
// _ZZ4cal3PiiiiiE3Col has been demoted
// _ZZ4cal3PiiiiiE3Row has been demoted
// _ZZ4cal3PiiiiiE1D has been demoted

.visible .entry _Z4cal1Piiii(
	.param .u64 .ptr .align 1 _Z4cal1Piiii_param_0,
	.param .u32 _Z4cal1Piiii_param_1,
	.param .u32 _Z4cal1Piiii_param_2,
	.param .u32 _Z4cal1Piiii_param_3
)
{
	.reg .pred 	%p<10>;
	.reg .b32 	%r<376>;
	.reg .b64 	%rd<7>;
	// demoted variable
	.shared .align 4 .b8 _ZZ4cal1PiiiiE5Pivot[16384];
	ld.param.u64 	%rd3, [_Z4cal1Piiii_param_0];
	ld.param.u32 	%r23, [_Z4cal1Piiii_param_1];
	ld.param.u32 	%r24, [_Z4cal1Piiii_param_2];
	ld.param.u32 	%r22, [_Z4cal1Piiii_param_3];
	cvta.to.global.u64 	%rd4, %rd3;
	mov.u32 	%r1, %tid.x;
	mov.u32 	%r2, %tid.y;
	mad.lo.s32 	%r25, %r24, %r23, %r24;
	shl.b32 	%r26, %r25, 6;
	mad.lo.s32 	%r27, %r23, %r2, %r1;
	add.s32 	%r28, %r27, %r26;
	mul.wide.s32 	%rd5, %r28, 4;
	add.s64 	%rd1, %rd4, %rd5;
	ld.global.u32 	%r29, [%rd1];
	shl.b32 	%r30, %r2, 8;
	mov.u32 	%r31, _ZZ4cal1PiiiiE5Pivot;
	add.s32 	%r3, %r31, %r30;
	shl.b32 	%r32, %r1, 2;
	add.s32 	%r4, %r3, %r32;
	st.shared.u32 	[%r4], %r29;
	shl.b32 	%r33, %r23, 5;
	add.s32 	%r34, %r28, %r33;
	mul.wide.s32 	%rd6, %r34, 4;
	add.s64 	%rd2, %rd4, %rd6;
	ld.global.u32 	%r35, [%rd2];
	st.shared.u32 	[%r4+8192], %r35;
	ld.global.u32 	%r36, [%rd1+128];
	st.shared.u32 	[%r4+128], %r36;
	ld.global.u32 	%r37, [%rd2+128];
	st.shared.u32 	[%r4+8320], %r37;
	bar.sync 	0;
	setp.lt.s32 	%p1, %r22, 1;
	@%p1 bra 	$L__BB0_12;
	and.b32  	%r5, %r22, 7;
	setp.lt.u32 	%p2, %r22, 8;
	mov.b32 	%r374, 0;
	@%p2 bra 	$L__BB0_4;
	and.b32  	%r374, %r22, 2147483640;
	neg.s32 	%r372, %r374;
	add.s32 	%r41, %r30, %r31;
	add.s32 	%r371, %r41, 8192;
	add.s32 	%r43, %r32, %r31;
	add.s32 	%r370, %r43, 1024;
$L__BB0_3:
	.pragma "nounroll";
	ld.shared.u32 	%r44, [%r371+-8192];
	ld.shared.u32 	%r45, [%r370+-1024];
	add.s32 	%r46, %r45, %r44;
	ld.shared.u32 	%r47, [%r4];
	min.s32 	%r48, %r46, %r47;
	st.shared.u32 	[%r4], %r48;
	ld.shared.u32 	%r49, [%r371];
	ld.shared.u32 	%r50, [%r370+-1024];
	add.s32 	%r51, %r50, %r49;
	ld.shared.u32 	%r52, [%r4+8192];
	min.s32 	%r53, %r51, %r52;
	st.shared.u32 	[%r4+8192], %r53;
	ld.shared.u32 	%r54, [%r371+-8192];
	ld.shared.u32 	%r55, [%r370+-896];
	add.s32 	%r56, %r55, %r54;
	ld.shared.u32 	%r57, [%r4+128];
	min.s32 	%r58, %r56, %r57;
	st.shared.u32 	[%r4+128], %r58;
	ld.shared.u32 	%r59, [%r371];
	ld.shared.u32 	%r60, [%r370+-896];
	add.s32 	%r61, %r60, %r59;
	ld.shared.u32 	%r62, [%r4+8320];
	min.s32 	%r63, %r61, %r62;
	st.shared.u32 	[%r4+8320], %r63;
	bar.sync 	0;
	ld.shared.u32 	%r64, [%r371+-8188];
	ld.shared.u32 	%r65, [%r370+-768];
	add.s32 	%r66, %r65, %r64;
	ld.shared.u32 	%r67, [%r4];
	min.s32 	%r68, %r66, %r67;
	st.shared.u32 	[%r4], %r68;
	ld.shared.u32 	%r69, [%r371+4];
	ld.shared.u32 	%r70, [%r370+-768];
	add.s32 	%r71, %r70, %r69;
	ld.shared.u32 	%r72, [%r4+8192];
	min.s32 	%r73, %r71, %r72;
	st.shared.u32 	[%r4+8192], %r73;
	ld.shared.u32 	%r74, [%r371+-8188];
	ld.shared.u32 	%r75, [%r370+-640];
	add.s32 	%r76, %r75, %r74;
	ld.shared.u32 	%r77, [%r4+128];
	min.s32 	%r78, %r76, %r77;
	st.shared.u32 	[%r4+128], %r78;
	ld.shared.u32 	%r79, [%r371+4];
	ld.shared.u32 	%r80, [%r370+-640];
	add.s32 	%r81, %r80, %r79;
	ld.shared.u32 	%r82, [%r4+8320];
	min.s32 	%r83, %r81, %r82;
	st.shared.u32 	[%r4+8320], %r83;
	bar.sync 	0;
	ld.shared.u32 	%r84, [%r371+-8184];
	ld.shared.u32 	%r85, [%r370+-512];
	add.s32 	%r86, %r85, %r84;
	ld.shared.u32 	%r87, [%r4];
	min.s32 	%r88, %r86, %r87;
	st.shared.u32 	[%r4], %r88;
	ld.shared.u32 	%r89, [%r371+8];
	ld.shared.u32 	%r90, [%r370+-512];
	add.s32 	%r91, %r90, %r89;
	ld.shared.u32 	%r92, [%r4+8192];
	min.s32 	%r93, %r91, %r92;
	st.shared.u32 	[%r4+8192], %r93;
	ld.shared.u32 	%r94, [%r371+-8184];
	ld.shared.u32 	%r95, [%r370+-384];
	add.s32 	%r96, %r95, %r94;
	ld.shared.u32 	%r97, [%r4+128];
	min.s32 	%r98, %r96, %r97;
	st.shared.u32 	[%r4+128], %r98;
	ld.shared.u32 	%r99, [%r371+8];
	ld.shared.u32 	%r100, [%r370+-384];
	add.s32 	%r101, %r100, %r99;
	ld.shared.u32 	%r102, [%r4+8320];
	min.s32 	%r103, %r101, %r102;
	st.shared.u32 	[%r4+8320], %r103;
	bar.sync 	0;
	ld.shared.u32 	%r104, [%r371+-8180];
	ld.shared.u32 	%r105, [%r370+-256];
	add.s32 	%r106, %r105, %r104;
	ld.shared.u32 	%r107, [%r4];
	min.s32 	%r108, %r106, %r107;
	st.shared.u32 	[%r4], %r108;
	ld.shared.u32 	%r109, [%r371+12];
	ld.shared.u32 	%r110, [%r370+-256];
	add.s32 	%r111, %r110, %r109;
	ld.shared.u32 	%r112, [%r4+8192];
	min.s32 	%r113, %r111, %r112;
	st.shared.u32 	[%r4+8192], %r113;
	ld.shared.u32 	%r114, [%r371+-8180];
	ld.shared.u32 	%r115, [%r370+-128];
	add.s32 	%r116, %r115, %r114;
	ld.shared.u32 	%r117, [%r4+128];
	min.s32 	%r118, %r116, %r117;
	st.shared.u32 	[%r4+128], %r118;
	ld.shared.u32 	%r119, [%r371+12];
	ld.shared.u32 	%r120, [%r370+-128];
	add.s32 	%r121, %r120, %r119;
	ld.shared.u32 	%r122, [%r4+8320];
	min.s32 	%r123, %r121, %r122;
	st.shared.u32 	[%r4+8320], %r123;
	bar.sync 	0;
	ld.shared.u32 	%r124, [%r371+-8176];
	ld.shared.u32 	%r125, [%r370];
	add.s32 	%r126, %r125, %r124;
	ld.shared.u32 	%r127, [%r4];
	min.s32 	%r128, %r126, %r127;
	st.shared.u32 	[%r4], %r128;
	ld.shared.u32 	%r129, [%r371+16];
	ld.shared.u32 	%r130, [%r370];
	add.s32 	%r131, %r130, %r129;
	ld.shared.u32 	%r132, [%r4+8192];
	min.s32 	%r133, %r131, %r132;
	st.shared.u32 	[%r4+8192], %r133;
	ld.shared.u32 	%r134, [%r371+-8176];
	ld.shared.u32 	%r135, [%r370+128];
	add.s32 	%r136, %r135, %r134;
	ld.shared.u32 	%r137, [%r4+128];
	min.s32 	%r138, %r136, %r137;
	st.shared.u32 	[%r4+128], %r138;
	ld.shared.u32 	%r139, [%r371+16];
	ld.shared.u32 	%r140, [%r370+128];
	add.s32 	%r141, %r140, %r139;
	ld.shared.u32 	%r142, [%r4+8320];
	min.s32 	%r143, %r141, %r142;
	st.shared.u32 	[%r4+8320], %r143;
	bar.sync 	0;
	ld.shared.u32 	%r144, [%r371+-8172];
	ld.shared.u32 	%r145, [%r370+256];
	add.s32 	%r146, %r145, %r144;
	ld.shared.u32 	%r147, [%r4];
	min.s32 	%r148, %r146, %r147;
	st.shared.u32 	[%r4], %r148;
	ld.shared.u32 	%r149, [%r371+20];
	ld.shared.u32 	%r150, [%r370+256];
	add.s32 	%r151, %r150, %r149;
	ld.shared.u32 	%r152, [%r4+8192];
	min.s32 	%r153, %r151, %r152;
	st.shared.u32 	[%r4+8192], %r153;
	ld.shared.u32 	%r154, [%r371+-8172];
	ld.shared.u32 	%r155, [%r370+384];
	add.s32 	%r156, %r155, %r154;
	ld.shared.u32 	%r157, [%r4+128];
	min.s32 	%r158, %r156, %r157;
	st.shared.u32 	[%r4+128], %r158;
	ld.shared.u32 	%r159, [%r371+20];
	ld.shared.u32 	%r160, [%r370+384];
	add.s32 	%r161, %r160, %r159;
	ld.shared.u32 	%r162, [%r4+8320];
	min.s32 	%r163, %r161, %r162;
	st.shared.u32 	[%r4+8320], %r163;
	bar.sync 	0;
	ld.shared.u32 	%r164, [%r371+-8168];
	ld.shared.u32 	%r165, [%r370+512];
	add.s32 	%r166, %r165, %r164;
	ld.shared.u32 	%r167, [%r4];
	min.s32 	%r168, %r166, %r167;
	st.shared.u32 	[%r4], %r168;
	ld.shared.u32 	%r169, [%r371+24];
	ld.shared.u32 	%r170, [%r370+512];
	add.s32 	%r171, %r170, %r169;
	ld.shared.u32 	%r172, [%r4+8192];
	min.s32 	%r173, %r171, %r172;
	st.shared.u32 	[%r4+8192], %r173;
	ld.shared.u32 	%r174, [%r371+-8168];
	ld.shared.u32 	%r175, [%r370+640];
	add.s32 	%r176, %r175, %r174;
	ld.shared.u32 	%r177, [%r4+128];
	min.s32 	%r178, %r176, %r177;
	st.shared.u32 	[%r4+128], %r178;
	ld.shared.u32 	%r179, [%r371+24];
	ld.shared.u32 	%r180, [%r370+640];
	add.s32 	%r181, %r180, %r179;
	ld.shared.u32 	%r182, [%r4+8320];
	min.s32 	%r183, %r181, %r182;
	st.shared.u32 	[%r4+8320], %r183;
	bar.sync 	0;
	ld.shared.u32 	%r184, [%r371+-8164];
	ld.shared.u32 	%r185, [%r370+768];
	add.s32 	%r186, %r185, %r184;
	ld.shared.u32 	%r187, [%r4];
	min.s32 	%r188, %r186, %r187;
	st.shared.u32 	[%r4], %r188;
	ld.shared.u32 	%r189, [%r371+28];
	ld.shared.u32 	%r190, [%r370+768];
	add.s32 	%r191, %r190, %r189;
	ld.shared.u32 	%r192, [%r4+8192];
	min.s32 	%r193, %r191, %r192;
	st.shared.u32 	[%r4+8192], %r193;
	ld.shared.u32 	%r194, [%r371+-8164];
	ld.shared.u32 	%r195, [%r370+896];
	add.s32 	%r196, %r195, %r194;
	ld.shared.u32 	%r197, [%r4+128];
	min.s32 	%r198, %r196, %r197;
	st.shared.u32 	[%r4+128], %r198;
	ld.shared.u32 	%r199, [%r371+28];
	ld.shared.u32 	%r200, [%r370+896];
	add.s32 	%r201, %r200, %r199;
	ld.shared.u32 	%r202, [%r4+8320];
	min.s32 	%r203, %r201, %r202;
	st.shared.u32 	[%r4+8320], %r203;
	bar.sync 	0;
	add.s32 	%r372, %r372, 8;
	add.s32 	%r371, %r371, 32;
	add.s32 	%r370, %r370, 2048;
	setp.ne.s32 	%p3, %r372, 0;
	@%p3 bra 	$L__BB0_3;
$L__BB0_4:
	setp.eq.s32 	%p4, %r5, 0;
	@%p4 bra 	$L__BB0_12;
	and.b32  	%r17, %r22, 3;
	setp.lt.u32 	%p5, %r5, 4;
	@%p5 bra 	$L__BB0_7;
	shl.b32 	%r204, %r374, 2;
	add.s32 	%r205, %r3, %r204;
	ld.shared.u32 	%r206, [%r205];
	shl.b32 	%r207, %r374, 8;
	add.s32 	%r209, %r31, %r207;
	add.s32 	%r211, %r209, %r32;
	ld.shared.u32 	%r212, [%r211];
	add.s32 	%r213, %r212, %r206;
	ld.shared.u32 	%r214, [%r4];
	min.s32 	%r215, %r213, %r214;
	st.shared.u32 	[%r4], %r215;
	ld.shared.u32 	%r216, [%r205+8192];
	ld.shared.u32 	%r217, [%r211];
	add.s32 	%r218, %r217, %r216;
	ld.shared.u32 	%r219, [%r4+8192];
	min.s32 	%r220, %r218, %r219;
	st.shared.u32 	[%r4+8192], %r220;
	ld.shared.u32 	%r221, [%r205];
	ld.shared.u32 	%r222, [%r211+128];
	add.s32 	%r223, %r222, %r221;
	ld.shared.u32 	%r224, [%r4+128];
	min.s32 	%r225, %r223, %r224;
	st.shared.u32 	[%r4+128], %r225;
	ld.shared.u32 	%r226, [%r205+8192];
	ld.shared.u32 	%r227, [%r211+128];
	add.s32 	%r228, %r227, %r226;
	ld.shared.u32 	%r229, [%r4+8320];
	min.s32 	%r230, %r228, %r229;
	st.shared.u32 	[%r4+8320], %r230;
	bar.sync 	0;
	ld.shared.u32 	%r231, [%r205+4];
	ld.shared.u32 	%r232, [%r211+256];
	add.s32 	%r233, %r232, %r231;
	ld.shared.u32 	%r234, [%r4];
	min.s32 	%r235, %r233, %r234;
	st.shared.u32 	[%r4], %r235;
	ld.shared.u32 	%r236, [%r205+8196];
	ld.shared.u32 	%r237, [%r211+256];
	add.s32 	%r238, %r237, %r236;
	ld.shared.u32 	%r239, [%r4+8192];
	min.s32 	%r240, %r238, %r239;
	st.shared.u32 	[%r4+8192], %r240;
	ld.shared.u32 	%r241, [%r205+4];
	ld.shared.u32 	%r242, [%r211+384];
	add.s32 	%r243, %r242, %r241;
	ld.shared.u32 	%r244, [%r4+128];
	min.s32 	%r245, %r243, %r244;
	st.shared.u32 	[%r4+128], %r245;
	ld.shared.u32 	%r246, [%r205+8196];
	ld.shared.u32 	%r247, [%r211+384];
	add.s32 	%r248, %r247, %r246;
	ld.shared.u32 	%r249, [%r4+8320];
	min.s32 	%r250, %r248, %r249;
	st.shared.u32 	[%r4+8320], %r250;
	bar.sync 	0;
	ld.shared.u32 	%r251, [%r205+8];
	ld.shared.u32 	%r252, [%r211+512];
	add.s32 	%r253, %r252, %r251;
	ld.shared.u32 	%r254, [%r4];
	min.s32 	%r255, %r253, %r254;
	st.shared.u32 	[%r4], %r255;
	ld.shared.u32 	%r256, [%r205+8200];
	ld.shared.u32 	%r257, [%r211+512];
	add.s32 	%r258, %r257, %r256;
	ld.shared.u32 	%r259, [%r4+8192];
	min.s32 	%r260, %r258, %r259;
	st.shared.u32 	[%r4+8192], %r260;
	ld.shared.u32 	%r261, [%r205+8];
	ld.shared.u32 	%r262, [%r211+640];
	add.s32 	%r263, %r262, %r261;
	ld.shared.u32 	%r264, [%r4+128];
	min.s32 	%r265, %r263, %r264;
	st.shared.u32 	[%r4+128], %r265;
	ld.shared.u32 	%r266, [%r205+8200];
	ld.shared.u32 	%r267, [%r211+640];
	add.s32 	%r268, %r267, %r266;
	ld.shared.u32 	%r269, [%r4+8320];
	min.s32 	%r270, %r268, %r269;
	st.shared.u32 	[%r4+8320], %r270;
	bar.sync 	0;
	ld.shared.u32 	%r271, [%r205+12];
	ld.shared.u32 	%r272, [%r211+768];
	add.s32 	%r273, %r272, %r271;
	ld.shared.u32 	%r274, [%r4];
	min.s32 	%r275, %r273, %r274;
	st.shared.u32 	[%r4], %r275;
	ld.shared.u32 	%r276, [%r205+8204];
	ld.shared.u32 	%r277, [%r211+768];
	add.s32 	%r278, %r277, %r276;
	ld.shared.u32 	%r279, [%r4+8192];
	min.s32 	%r280, %r278, %r279;
	st.shared.u32 	[%r4+8192], %r280;
	ld.shared.u32 	%r281, [%r205+12];
	ld.shared.u32 	%r282, [%r211+896];
	add.s32 	%r283, %r282, %r281;
	ld.shared.u32 	%r284, [%r4+128];
	min.s32 	%r285, %r283, %r284;
	st.shared.u32 	[%r4+128], %r285;
	ld.shared.u32 	%r286, [%r205+8204];
	ld.shared.u32 	%r287, [%r211+896];
	add.s32 	%r288, %r287, %r286;
	ld.shared.u32 	%r289, [%r4+8320];
	min.s32 	%r290, %r288, %r289;
	st.shared.u32 	[%r4+8320], %r290;
	bar.sync 	0;
	add.s32 	%r374, %r374, 4;
$L__BB0_7:
	setp.eq.s32 	%p6, %r17, 0;
	@%p6 bra 	$L__BB0_12;
	setp.eq.s32 	%p7, %r17, 1;
	@%p7 bra 	$L__BB0_10;
	shl.b32 	%r291, %r374, 2;
	add.s32 	%r292, %r3, %r291;
	ld.shared.u32 	%r293, [%r292];
	shl.b32 	%r294, %r374, 8;
	add.s32 	%r296, %r31, %r294;
	add.s32 	%r298, %r296, %r32;
	ld.shared.u32 	%r299, [%r298];
	add.s32 	%r300, %r299, %r293;
	ld.shared.u32 	%r301, [%r4];
	min.s32 	%r302, %r300, %r301;
	st.shared.u32 	[%r4], %r302;
	ld.shared.u32 	%r303, [%r292+8192];
	ld.shared.u32 	%r304, [%r298];
	add.s32 	%r305, %r304, %r303;
	ld.shared.u32 	%r306, [%r4+8192];
	min.s32 	%r307, %r305, %r306;
	st.shared.u32 	[%r4+8192], %r307;
	ld.shared.u32 	%r308, [%r292];
	ld.shared.u32 	%r309, [%r298+128];
	add.s32 	%r310, %r309, %r308;
	ld.shared.u32 	%r311, [%r4+128];
	min.s32 	%r312, %r310, %r311;
	st.shared.u32 	[%r4+128], %r312;
	ld.shared.u32 	%r313, [%r292+8192];
	ld.shared.u32 	%r314, [%r298+128];
	add.s32 	%r315, %r314, %r313;
	ld.shared.u32 	%r316, [%r4+8320];
	min.s32 	%r317, %r315, %r316;
	st.shared.u32 	[%r4+8320], %r317;
	bar.sync 	0;
	ld.shared.u32 	%r318, [%r292+4];
	ld.shared.u32 	%r319, [%r298+256];
	add.s32 	%r320, %r319, %r318;
	ld.shared.u32 	%r321, [%r4];
	min.s32 	%r322, %r320, %r321;
	st.shared.u32 	[%r4], %r322;
	ld.shared.u32 	%r323, [%r292+8196];
	ld.shared.u32 	%r324, [%r298+256];
	add.s32 	%r325, %r324, %r323;
	ld.shared.u32 	%r326, [%r4+8192];
	min.s32 	%r327, %r325, %r326;
	st.shared.u32 	[%r4+8192], %r327;
	ld.shared.u32 	%r328, [%r292+4];
	ld.shared.u32 	%r329, [%r298+384];
	add.s32 	%r330, %r329, %r328;
	ld.shared.u32 	%r331, [%r4+128];
	min.s32 	%r332, %r330, %r331;
	st.shared.u32 	[%r4+128], %r332;
	ld.shared.u32 	%r333, [%r292+8196];
	ld.shared.u32 	%r334, [%r298+384];
	add.s32 	%r335, %r334, %r333;
	ld.shared.u32 	%r336, [%r4+8320];
	min.s32 	%r337, %r335, %r336;
	st.shared.u32 	[%r4+8320], %r337;
	bar.sync 	0;
	add.s32 	%r374, %r374, 2;
$L__BB0_10:
	and.b32  	%r338, %r22, 1;
	setp.eq.b32 	%p8, %r338, 1;
	not.pred 	%p9, %p8;
	@%p9 bra 	$L__BB0_12;
	shl.b32 	%r339, %r374, 2;
	add.s32 	%r340, %r3, %r339;
	ld.shared.u32 	%r341, [%r340];
	shl.b32 	%r342, %r374, 8;
	add.s32 	%r344, %r31, %r342;
	add.s32 	%r346, %r344, %r32;
	ld.shared.u32 	%r347, [%r346];
	add.s32 	%r348, %r347, %r341;
	ld.shared.u32 	%r349, [%r4];
	min.s32 	%r350, %r348, %r349;
	st.shared.u32 	[%r4], %r350;
	ld.shared.u32 	%r351, [%r340+8192];
	ld.shared.u32 	%r352, [%r346];
	add.s32 	%r353, %r352, %r351;
	ld.shared.u32 	%r354, [%r4+8192];
	min.s32 	%r355, %r353, %r354;
	st.shared.u32 	[%r4+8192], %r355;
	ld.shared.u32 	%r356, [%r340];
	ld.shared.u32 	%r357, [%r346+128];
	add.s32 	%r358, %r357, %r356;
	ld.shared.u32 	%r359, [%r4+128];
	min.s32 	%r360, %r358, %r359;
	st.shared.u32 	[%r4+128], %r360;
	ld.shared.u32 	%r361, [%r340+8192];
	ld.shared.u32 	%r362, [%r346+128];
	add.s32 	%r363, %r362, %r361;
	ld.shared.u32 	%r364, [%r4+8320];
	min.s32 	%r365, %r363, %r364;
	st.shared.u32 	[%r4+8320], %r365;
	bar.sync 	0;
$L__BB0_12:
	ld.shared.u32 	%r366, [%r4];
	st.global.u32 	[%rd1], %r366;
	ld.shared.u32 	%r367, [%r4+8192];
	st.global.u32 	[%rd2], %r367;
	ld.shared.u32 	%r368, [%r4+128];
	st.global.u32 	[%rd1+128], %r368;
	ld.shared.u32 	%r369, [%r4+8320];
	st.global.u32 	[%rd2+128], %r369;
	ret;

}
	// .globl	_Z4cal2Piiii
.visible .entry _Z4cal2Piiii(
	.param .u64 .ptr .align 1 _Z4cal2Piiii_param_0,
	.param .u32 _Z4cal2Piiii_param_1,
	.param .u32 _Z4cal2Piiii_param_2,
	.param .u32 _Z4cal2Piiii_param_3
)
{
	.reg .pred 	%p<15>;
	.reg .b32 	%r<1346>;
	.reg .b64 	%rd<25>;
	// demoted variable
	.shared .align 4 .b8 _ZZ4cal2PiiiiE1D[16384];
	// demoted variable
	.shared .align 4 .b8 _ZZ4cal2PiiiiE5Pivot[16384];
	ld.param.u64 	%rd2, [_Z4cal2Piiii_param_0];
	ld.param.u32 	%r54, [_Z4cal2Piiii_param_1];
	ld.param.u32 	%r56, [_Z4cal2Piiii_param_2];
	ld.param.u32 	%r55, [_Z4cal2Piiii_param_3];
	cvta.to.global.u64 	%rd1, %rd2;
	mov.u32 	%r1, %tid.x;
	mov.u32 	%r2, %tid.y;
	shl.b32 	%r3, %r56, 6;
	mov.u32 	%r4, %ctaid.x;
	setp.eq.s32 	%p1, %r4, %r56;
	@%p1 bra 	$L__BB1_22;
	mov.u32 	%r5, %ctaid.y;
	setp.ne.s32 	%p2, %r5, 0;
	shl.b32 	%r57, %r2, 8;
	mov.u32 	%r58, _ZZ4cal2PiiiiE1D;
	add.s32 	%r59, %r58, %r57;
	shl.b32 	%r60, %r1, 2;
	add.s32 	%r6, %r59, %r60;
	@%p2 bra 	$L__BB1_3;
	shl.b32 	%r70, %r4, 6;
	mad.lo.s32 	%r71, %r3, %r54, %r70;
	mad.lo.s32 	%r72, %r54, %r2, %r1;
	add.s32 	%r73, %r72, %r71;
	mul.wide.s32 	%rd7, %r73, 4;
	add.s64 	%rd8, %rd1, %rd7;
	ld.global.u32 	%r74, [%rd8];
	st.shared.u32 	[%r6], %r74;
	shl.b32 	%r75, %r54, 5;
	add.s32 	%r1331, %r73, %r75;
	mul.wide.s32 	%rd9, %r1331, 4;
	add.s64 	%rd10, %rd1, %rd9;
	ld.global.u32 	%r76, [%rd10];
	st.shared.u32 	[%r6+8192], %r76;
	ld.global.u32 	%r77, [%rd8+128];
	st.shared.u32 	[%r6+128], %r77;
	bra.uni 	$L__BB1_4;
$L__BB1_3:
	mul.lo.s32 	%r61, %r4, %r54;
	shl.b32 	%r62, %r61, 6;
	add.s32 	%r63, %r3, %r62;
	mad.lo.s32 	%r64, %r54, %r2, %r1;
	add.s32 	%r65, %r64, %r63;
	mul.wide.s32 	%rd3, %r65, 4;
	add.s64 	%rd4, %rd1, %rd3;
	ld.global.u32 	%r66, [%rd4];
	st.shared.u32 	[%r6], %r66;
	shl.b32 	%r67, %r54, 5;
	add.s32 	%r1331, %r65, %r67;
	mul.wide.s32 	%rd5, %r1331, 4;
	add.s64 	%rd6, %rd1, %rd5;
	ld.global.u32 	%r68, [%rd6];
	st.shared.u32 	[%r6+8192], %r68;
	ld.global.u32 	%r69, [%rd4+128];
	st.shared.u32 	[%r6+128], %r69;
$L__BB1_4:
	setp.eq.s32 	%p3, %r5, 0;
	mul.wide.s32 	%rd11, %r1331, 4;
	add.s64 	%rd12, %rd1, %rd11;
	ld.global.u32 	%r78, [%rd12+128];
	st.shared.u32 	[%r6+8320], %r78;
	mad.lo.s32 	%r79, %r3, %r54, %r3;
	mad.lo.s32 	%r10, %r54, %r2, %r1;
	add.s32 	%r80, %r10, %r79;
	mul.wide.s32 	%rd13, %r80, 4;
	add.s64 	%rd14, %rd1, %rd13;
	ld.global.u32 	%r81, [%rd14];
	mov.u32 	%r83, _ZZ4cal2PiiiiE5Pivot;
	add.s32 	%r84, %r83, %r57;
	add.s32 	%r86, %r84, %r60;
	st.shared.u32 	[%r86], %r81;
	shl.b32 	%r87, %r54, 5;
	add.s32 	%r11, %r10, %r87;
	add.s32 	%r88, %r11, %r79;
	mul.wide.s32 	%rd15, %r88, 4;
	add.s64 	%rd16, %rd1, %rd15;
	ld.global.u32 	%r89, [%rd16];
	st.shared.u32 	[%r86+8192], %r89;
	ld.global.u32 	%r90, [%rd14+128];
	st.shared.u32 	[%r86+128], %r90;
	ld.global.u32 	%r91, [%rd16+128];
	st.shared.u32 	[%r86+8320], %r91;
	bar.sync 	0;
	@%p3 bra 	$L__BB1_12;
	setp.lt.s32 	%p4, %r55, 1;
	@%p4 bra 	$L__BB1_19;
	and.b32  	%r12, %r55, 31;
	setp.lt.u32 	%p5, %r55, 32;
	mov.b32 	%r1342, 0;
	@%p5 bra 	$L__BB1_9;
	and.b32  	%r1342, %r55, 2147483616;
	neg.s32 	%r1337, %r1342;
	add.s32 	%r95, %r57, %r58;
	add.s32 	%r1336, %r95, 8192;
	add.s32 	%r98, %r60, %r83;
	add.s32 	%r1335, %r98, 4096;
$L__BB1_8:
	.pragma "nounroll";
	ld.shared.u32 	%r99, [%r1336+-8192];
	ld.shared.u32 	%r100, [%r1335+-4096];
	add.s32 	%r101, %r100, %r99;
	ld.shared.u32 	%r102, [%r6];
	min.s32 	%r103, %r101, %r102;
	st.shared.u32 	[%r6], %r103;
	ld.shared.u32 	%r104, [%r1336];
	add.s32 	%r105, %r100, %r104;
	ld.shared.u32 	%r106, [%r6+8192];
	min.s32 	%r107, %r105, %r106;
	st.shared.u32 	[%r6+8192], %r107;
	ld.shared.u32 	%r108, [%r1336+-8192];
	ld.shared.u32 	%r109, [%r1335+-3968];
	add.s32 	%r110, %r109, %r108;
	ld.shared.u32 	%r111, [%r6+128];
	min.s32 	%r112, %r110, %r111;
	st.shared.u32 	[%r6+128], %r112;
	ld.shared.u32 	%r113, [%r1336];
	add.s32 	%r114, %r109, %r113;
	ld.shared.u32 	%r115, [%r6+8320];
	min.s32 	%r116, %r114, %r115;
	st.shared.u32 	[%r6+8320], %r116;
	bar.sync 	0;
	ld.shared.u32 	%r117, [%r1336+-8188];
	ld.shared.u32 	%r118, [%r1335+-3840];
	add.s32 	%r119, %r118, %r117;
	ld.shared.u32 	%r120, [%r6];
	min.s32 	%r121, %r119, %r120;
	st.shared.u32 	[%r6], %r121;
	ld.shared.u32 	%r122, [%r1336+4];
	add.s32 	%r123, %r118, %r122;
	ld.shared.u32 	%r124, [%r6+8192];
	min.s32 	%r125, %r123, %r124;
	st.shared.u32 	[%r6+8192], %r125;
	ld.shared.u32 	%r126, [%r1336+-8188];
	ld.shared.u32 	%r127, [%r1335+-3712];
	add.s32 	%r128, %r127, %r126;
	ld.shared.u32 	%r129, [%r6+128];
	min.s32 	%r130, %r128, %r129;
	st.shared.u32 	[%r6+128], %r130;
	ld.shared.u32 	%r131, [%r1336+4];
	add.s32 	%r132, %r127, %r131;
	ld.shared.u32 	%r133, [%r6+8320];
	min.s32 	%r134, %r132, %r133;
	st.shared.u32 	[%r6+8320], %r134;
	bar.sync 	0;
	ld.shared.u32 	%r135, [%r1336+-8184];
	ld.shared.u32 	%r136, [%r1335+-3584];
	add.s32 	%r137, %r136, %r135;
	ld.shared.u32 	%r138, [%r6];
	min.s32 	%r139, %r137, %r138;
	st.shared.u32 	[%r6], %r139;
	ld.shared.u32 	%r140, [%r1336+8];
	add.s32 	%r141, %r136, %r140;
	ld.shared.u32 	%r142, [%r6+8192];
	min.s32 	%r143, %r141, %r142;
	st.shared.u32 	[%r6+8192], %r143;
	ld.shared.u32 	%r144, [%r1336+-8184];
	ld.shared.u32 	%r145, [%r1335+-3456];
	add.s32 	%r146, %r145, %r144;
	ld.shared.u32 	%r147, [%r6+128];
	min.s32 	%r148, %r146, %r147;
	st.shared.u32 	[%r6+128], %r148;
	ld.shared.u32 	%r149, [%r1336+8];
	add.s32 	%r150, %r145, %r149;
	ld.shared.u32 	%r151, [%r6+8320];
	min.s32 	%r152, %r150, %r151;
	st.shared.u32 	[%r6+8320], %r152;
	bar.sync 	0;
	ld.shared.u32 	%r153, [%r1336+-8180];
	ld.shared.u32 	%r154, [%r1335+-3328];
	add.s32 	%r155, %r154, %r153;
	ld.shared.u32 	%r156, [%r6];
	min.s32 	%r157, %r155, %r156;
	st.shared.u32 	[%r6], %r157;
	ld.shared.u32 	%r158, [%r1336+12];
	add.s32 	%r159, %r154, %r158;
	ld.shared.u32 	%r160, [%r6+8192];
	min.s32 	%r161, %r159, %r160;
	st.shared.u32 	[%r6+8192], %r161;
	ld.shared.u32 	%r162, [%r1336+-8180];
	ld.shared.u32 	%r163, [%r1335+-3200];
	add.s32 	%r164, %r163, %r162;
	ld.shared.u32 	%r165, [%r6+128];
	min.s32 	%r166, %r164, %r165;
	st.shared.u32 	[%r6+128], %r166;
	ld.shared.u32 	%r167, [%r1336+12];
	add.s32 	%r168, %r163, %r167;
	ld.shared.u32 	%r169, [%r6+8320];
	min.s32 	%r170, %r168, %r169;
	st.shared.u32 	[%r6+8320], %r170;
	bar.sync 	0;
	ld.shared.u32 	%r171, [%r1336+-8176];
	ld.shared.u32 	%r172, [%r1335+-3072];
	add.s32 	%r173, %r172, %r171;
	ld.shared.u32 	%r174, [%r6];
	min.s32 	%r175, %r173, %r174;
	st.shared.u32 	[%r6], %r175;
	ld.shared.u32 	%r176, [%r1336+16];
	add.s32 	%r177, %r172, %r176;
	ld.shared.u32 	%r178, [%r6+8192];
	min.s32 	%r179, %r177, %r178;
	st.shared.u32 	[%r6+8192], %r179;
	ld.shared.u32 	%r180, [%r1336+-8176];
	ld.shared.u32 	%r181, [%r1335+-2944];
	add.s32 	%r182, %r181, %r180;
	ld.shared.u32 	%r183, [%r6+128];
	min.s32 	%r184, %r182, %r183;
	st.shared.u32 	[%r6+128], %r184;
	ld.shared.u32 	%r185, [%r1336+16];
	add.s32 	%r186, %r181, %r185;
	ld.shared.u32 	%r187, [%r6+8320];
	min.s32 	%r188, %r186, %r187;
	st.shared.u32 	[%r6+8320], %r188;
	bar.sync 	0;
	ld.shared.u32 	%r189, [%r1336+-8172];
	ld.shared.u32 	%r190, [%r1335+-2816];
	add.s32 	%r191, %r190, %r189;
	ld.shared.u32 	%r192, [%r6];
	min.s32 	%r193, %r191, %r192;
	st.shared.u32 	[%r6], %r193;
	ld.shared.u32 	%r194, [%r1336+20];
	add.s32 	%r195, %r190, %r194;
	ld.shared.u32 	%r196, [%r6+8192];
	min.s32 	%r197, %r195, %r196;
	st.shared.u32 	[%r6+8192], %r197;
	ld.shared.u32 	%r198, [%r1336+-8172];
	ld.shared.u32 	%r199, [%r1335+-2688];
	add.s32 	%r200, %r199, %r198;
	ld.shared.u32 	%r201, [%r6+128];
	min.s32 	%r202, %r200, %r201;
	st.shared.u32 	[%r6+128], %r202;
	ld.shared.u32 	%r203, [%r1336+20];
	add.s32 	%r204, %r199, %r203;
	ld.shared.u32 	%r205, [%r6+8320];
	min.s32 	%r206, %r204, %r205;
	st.shared.u32 	[%r6+8320], %r206;
	bar.sync 	0;
	ld.shared.u32 	%r207, [%r1336+-8168];
	ld.shared.u32 	%r208, [%r1335+-2560];
	add.s32 	%r209, %r208, %r207;
	ld.shared.u32 	%r210, [%r6];
	min.s32 	%r211, %r209, %r210;
	st.shared.u32 	[%r6], %r211;
	ld.shared.u32 	%r212, [%r1336+24];
	add.s32 	%r213, %r208, %r212;
	ld.shared.u32 	%r214, [%r6+8192];
	min.s32 	%r215, %r213, %r214;
	st.shared.u32 	[%r6+8192], %r215;
	ld.shared.u32 	%r216, [%r1336+-8168];
	ld.shared.u32 	%r217, [%r1335+-2432];
	add.s32 	%r218, %r217, %r216;
	ld.shared.u32 	%r219, [%r6+128];
	min.s32 	%r220, %r218, %r219;
	st.shared.u32 	[%r6+128], %r220;
	ld.shared.u32 	%r221, [%r1336+24];
	add.s32 	%r222, %r217, %r221;
	ld.shared.u32 	%r223, [%r6+8320];
	min.s32 	%r224, %r222, %r223;
	st.shared.u32 	[%r6+8320], %r224;
	bar.sync 	0;
	ld.shared.u32 	%r225, [%r1336+-8164];
	ld.shared.u32 	%r226, [%r1335+-2304];
	add.s32 	%r227, %r226, %r225;
	ld.shared.u32 	%r228, [%r6];
	min.s32 	%r229, %r227, %r228;
	st.shared.u32 	[%r6], %r229;
	ld.shared.u32 	%r230, [%r1336+28];
	add.s32 	%r231, %r226, %r230;
	ld.shared.u32 	%r232, [%r6+8192];
	min.s32 	%r233, %r231, %r232;
	st.shared.u32 	[%r6+8192], %r233;
	ld.shared.u32 	%r234, [%r1336+-8164];
	ld.shared.u32 	%r235, [%r1335+-2176];
	add.s32 	%r236, %r235, %r234;
	ld.shared.u32 	%r237, [%r6+128];
	min.s32 	%r238, %r236, %r237;
	st.shared.u32 	[%r6+128], %r238;
	ld.shared.u32 	%r239, [%r1336+28];
	add.s32 	%r240, %r235, %r239;
	ld.shared.u32 	%r241, [%r6+8320];
	min.s32 	%r242, %r240, %r241;
	st.shared.u32 	[%r6+8320], %r242;
	bar.sync 	0;
	ld.shared.u32 	%r243, [%r1336+-8160];
	ld.shared.u32 	%r244, [%r1335+-2048];
	add.s32 	%r245, %r244, %r243;
	ld.shared.u32 	%r246, [%r6];
	min.s32 	%r247, %r245, %r246;
	st.shared.u32 	[%r6], %r247;
	ld.shared.u32 	%r248, [%r1336+32];
	add.s32 	%r249, %r244, %r248;
	ld.shared.u32 	%r250, [%r6+8192];
	min.s32 	%r251, %r249, %r250;
	st.shared.u32 	[%r6+8192], %r251;
	ld.shared.u32 	%r252, [%r1336+-8160];
	ld.shared.u32 	%r253, [%r1335+-1920];
	add.s32 	%r254, %r253, %r252;
	ld.shared.u32 	%r255, [%r6+128];
	min.s32 	%r256, %r254, %r255;
	st.shared.u32 	[%r6+128], %r256;
	ld.shared.u32 	%r257, [%r1336+32];
	add.s32 	%r258, %r253, %r257;
	ld.shared.u32 	%r259, [%r6+8320];
	min.s32 	%r260, %r258, %r259;
	st.shared.u32 	[%r6+8320], %r260;
	bar.sync 	0;
	ld.shared.u32 	%r261, [%r1336+-8156];
	ld.shared.u32 	%r262, [%r1335+-1792];
	add.s32 	%r263, %r262, %r261;
	ld.shared.u32 	%r264, [%r6];
	min.s32 	%r265, %r263, %r264;
	st.shared.u32 	[%r6], %r265;
	ld.shared.u32 	%r266, [%r1336+36];
	add.s32 	%r267, %r262, %r266;
	ld.shared.u32 	%r268, [%r6+8192];
	min.s32 	%r269, %r267, %r268;
	st.shared.u32 	[%r6+8192], %r269;
	ld.shared.u32 	%r270, [%r1336+-8156];
	ld.shared.u32 	%r271, [%r1335+-1664];
	add.s32 	%r272, %r271, %r270;
	ld.shared.u32 	%r273, [%r6+128];
	min.s32 	%r274, %r272, %r273;
	st.shared.u32 	[%r6+128], %r274;
	ld.shared.u32 	%r275, [%r1336+36];
	add.s32 	%r276, %r271, %r275;
	ld.shared.u32 	%r277, [%r6+8320];
	min.s32 	%r278, %r276, %r277;
	st.shared.u32 	[%r6+8320], %r278;
	bar.sync 	0;
	ld.shared.u32 	%r279, [%r1336+-8152];
	ld.shared.u32 	%r280, [%r1335+-1536];
	add.s32 	%r281, %r280, %r279;
	ld.shared.u32 	%r282, [%r6];
	min.s32 	%r283, %r281, %r282;
	st.shared.u32 	[%r6], %r283;
	ld.shared.u32 	%r284, [%r1336+40];
	add.s32 	%r285, %r280, %r284;
	ld.shared.u32 	%r286, [%r6+8192];
	min.s32 	%r287, %r285, %r286;
	st.shared.u32 	[%r6+8192], %r287;
	ld.shared.u32 	%r288, [%r1336+-8152];
	ld.shared.u32 	%r289, [%r1335+-1408];
	add.s32 	%r290, %r289, %r288;
	ld.shared.u32 	%r291, [%r6+128];
	min.s32 	%r292, %r290, %r291;
	st.shared.u32 	[%r6+128], %r292;
	ld.shared.u32 	%r293, [%r1336+40];
	add.s32 	%r294, %r289, %r293;
	ld.shared.u32 	%r295, [%r6+8320];
	min.s32 	%r296, %r294, %r295;
	st.shared.u32 	[%r6+8320], %r296;
	bar.sync 	0;
	ld.shared.u32 	%r297, [%r1336+-8148];
	ld.shared.u32 	%r298, [%r1335+-1280];
	add.s32 	%r299, %r298, %r297;
	ld.shared.u32 	%r300, [%r6];
	min.s32 	%r301, %r299, %r300;
	st.shared.u32 	[%r6], %r301;
	ld.shared.u32 	%r302, [%r1336+44];
	add.s32 	%r303, %r298, %r302;
	ld.shared.u32 	%r304, [%r6+8192];
	min.s32 	%r305, %r303, %r304;
	st.shared.u32 	[%r6+8192], %r305;
	ld.shared.u32 	%r306, [%r1336+-8148];
	ld.shared.u32 	%r307, [%r1335+-1152];
	add.s32 	%r308, %r307, %r306;
	ld.shared.u32 	%r309, [%r6+128];
	min.s32 	%r310, %r308, %r309;
	st.shared.u32 	[%r6+128], %r310;
	ld.shared.u32 	%r311, [%r1336+44];
	add.s32 	%r312, %r307, %r311;
	ld.shared.u32 	%r313, [%r6+8320];
	min.s32 	%r314, %r312, %r313;
	st.shared.u32 	[%r6+8320], %r314;
	bar.sync 	0;
	ld.shared.u32 	%r315, [%r1336+-8144];
	ld.shared.u32 	%r316, [%r1335+-1024];
	add.s32 	%r317, %r316, %r315;
	ld.shared.u32 	%r318, [%r6];
	min.s32 	%r319, %r317, %r318;
	st.shared.u32 	[%r6], %r319;
	ld.shared.u32 	%r320, [%r1336+48];
	add.s32 	%r321, %r316, %r320;
	ld.shared.u32 	%r322, [%r6+8192];
	min.s32 	%r323, %r321, %r322;
	st.shared.u32 	[%r6+8192], %r323;
	ld.shared.u32 	%r324, [%r1336+-8144];
	ld.shared.u32 	%r325, [%r1335+-896];
	add.s32 	%r326, %r325, %r324;
	ld.shared.u32 	%r327, [%r6+128];
	min.s32 	%r328, %r326, %r327;
	st.shared.u32 	[%r6+128], %r328;
	ld.shared.u32 	%r329, [%r1336+48];
	add.s32 	%r330, %r325, %r329;
	ld.shared.u32 	%r331, [%r6+8320];
	min.s32 	%r332, %r330, %r331;
	st.shared.u32 	[%r6+8320], %r332;
	bar.sync 	0;
	ld.shared.u32 	%r333, [%r1336+-8140];
	ld.shared.u32 	%r334, [%r1335+-768];
	add.s32 	%r335, %r334, %r333;
	ld.shared.u32 	%r336, [%r6];
	min.s32 	%r337, %r335, %r336;
	st.shared.u32 	[%r6], %r337;
	ld.shared.u32 	%r338, [%r1336+52];
	add.s32 	%r339, %r334, %r338;
	ld.shared.u32 	%r340, [%r6+8192];
	min.s32 	%r341, %r339, %r340;
	st.shared.u32 	[%r6+8192], %r341;
	ld.shared.u32 	%r342, [%r1336+-8140];
	ld.shared.u32 	%r343, [%r1335+-640];
	add.s32 	%r344, %r343, %r342;
	ld.shared.u32 	%r345, [%r6+128];
	min.s32 	%r346, %r344, %r345;
	st.shared.u32 	[%r6+128], %r346;
	ld.shared.u32 	%r347, [%r1336+52];
	add.s32 	%r348, %r343, %r347;
	ld.shared.u32 	%r349, [%r6+8320];
	min.s32 	%r350, %r348, %r349;
	st.shared.u32 	[%r6+8320], %r350;
	bar.sync 	0;
	ld.shared.u32 	%r351, [%r1336+-8136];
	ld.shared.u32 	%r352, [%r1335+-512];
	add.s32 	%r353, %r352, %r351;
	ld.shared.u32 	%r354, [%r6];
	min.s32 	%r355, %r353, %r354;
	st.shared.u32 	[%r6], %r355;
	ld.shared.u32 	%r356, [%r1336+56];
	add.s32 	%r357, %r352, %r356;
	ld.shared.u32 	%r358, [%r6+8192];
	min.s32 	%r359, %r357, %r358;
	st.shared.u32 	[%r6+8192], %r359;
	ld.shared.u32 	%r360, [%r1336+-8136];
	ld.shared.u32 	%r361, [%r1335+-384];
	add.s32 	%r362, %r361, %r360;
	ld.shared.u32 	%r363, [%r6+128];
	min.s32 	%r364, %r362, %r363;
	st.shared.u32 	[%r6+128], %r364;
	ld.shared.u32 	%r365, [%r1336+56];
	add.s32 	%r366, %r361, %r365;
	ld.shared.u32 	%r367, [%r6+8320];
	min.s32 	%r368, %r366, %r367;
	st.shared.u32 	[%r6+8320], %r368;
	bar.sync 	0;
	ld.shared.u32 	%r369, [%r1336+-8132];
	ld.shared.u32 	%r370, [%r1335+-256];
	add.s32 	%r371, %r370, %r369;
	ld.shared.u32 	%r372, [%r6];
	min.s32 	%r373, %r371, %r372;
	st.shared.u32 	[%r6], %r373;
	ld.shared.u32 	%r374, [%r1336+60];
	add.s32 	%r375, %r370, %r374;
	ld.shared.u32 	%r376, [%r6+8192];
	min.s32 	%r377, %r375, %r376;
	st.shared.u32 	[%r6+8192], %r377;
	ld.shared.u32 	%r378, [%r1336+-8132];
	ld.shared.u32 	%r379, [%r1335+-128];
	add.s32 	%r380, %r379, %r378;
	ld.shared.u32 	%r381, [%r6+128];
	min.s32 	%r382, %r380, %r381;
	st.shared.u32 	[%r6+128], %r382;
	ld.shared.u32 	%r383, [%r1336+60];
	add.s32 	%r384, %r379, %r383;
	ld.shared.u32 	%r385, [%r6+8320];
	min.s32 	%r386, %r384, %r385;
	st.shared.u32 	[%r6+8320], %r386;
	bar.sync 	0;
	ld.shared.u32 	%r387, [%r1336+-8128];
	ld.shared.u32 	%r388, [%r1335];
	add.s32 	%r389, %r388, %r387;
	ld.shared.u32 	%r390, [%r6];
	min.s32 	%r391, %r389, %r390;
	st.shared.u32 	[%r6], %r391;
	ld.shared.u32 	%r392, [%r1336+64];
	add.s32 	%r393, %r388, %r392;
	ld.shared.u32 	%r394, [%r6+8192];
	min.s32 	%r395, %r393, %r394;
	st.shared.u32 	[%r6+8192], %r395;
	ld.shared.u32 	%r396, [%r1336+-8128];
	ld.shared.u32 	%r397, [%r1335+128];
	add.s32 	%r398, %r397, %r396;
	ld.shared.u32 	%r399, [%r6+128];
	min.s32 	%r400, %r398, %r399;
	st.shared.u32 	[%r6+128], %r400;
	ld.shared.u32 	%r401, [%r1336+64];
	add.s32 	%r402, %r397, %r401;
	ld.shared.u32 	%r403, [%r6+8320];
	min.s32 	%r404, %r402, %r403;
	st.shared.u32 	[%r6+8320], %r404;
	bar.sync 	0;
	ld.shared.u32 	%r405, [%r1336+-8124];
	ld.shared.u32 	%r406, [%r1335+256];
	add.s32 	%r407, %r406, %r405;
	ld.shared.u32 	%r408, [%r6];
	min.s32 	%r409, %r407, %r408;
	st.shared.u32 	[%r6], %r409;
	ld.shared.u32 	%r410, [%r1336+68];
	add.s32 	%r411, %r406, %r410;
	ld.shared.u32 	%r412, [%r6+8192];
	min.s32 	%r413, %r411, %r412;
	st.shared.u32 	[%r6+8192], %r413;
	ld.shared.u32 	%r414, [%r1336+-8124];
	ld.shared.u32 	%r415, [%r1335+384];
	add.s32 	%r416, %r415, %r414;
	ld.shared.u32 	%r417, [%r6+128];
	min.s32 	%r418, %r416, %r417;
	st.shared.u32 	[%r6+128], %r418;
	ld.shared.u32 	%r419, [%r1336+68];
	add.s32 	%r420, %r415, %r419;
	ld.shared.u32 	%r421, [%r6+8320];
	min.s32 	%r422, %r420, %r421;
	st.shared.u32 	[%r6+8320], %r422;
	bar.sync 	0;
	ld.shared.u32 	%r423, [%r1336+-8120];
	ld.shared.u32 	%r424, [%r1335+512];
	add.s32 	%r425, %r424, %r423;
	ld.shared.u32 	%r426, [%r6];
	min.s32 	%r427, %r425, %r426;
	st.shared.u32 	[%r6], %r427;
	ld.shared.u32 	%r428, [%r1336+72];
	add.s32 	%r429, %r424, %r428;
	ld.shared.u32 	%r430, [%r6+8192];
	min.s32 	%r431, %r429, %r430;
	st.shared.u32 	[%r6+8192], %r431;
	ld.shared.u32 	%r432, [%r1336+-8120];
	ld.shared.u32 	%r433, [%r1335+640];
	add.s32 	%r434, %r433, %r432;
	ld.shared.u32 	%r435, [%r6+128];
	min.s32 	%r436, %r434, %r435;
	st.shared.u32 	[%r6+128], %r436;
	ld.shared.u32 	%r437, [%r1336+72];
	add.s32 	%r438, %r433, %r437;
	ld.shared.u32 	%r439, [%r6+8320];
	min.s32 	%r440, %r438, %r439;
	st.shared.u32 	[%r6+8320], %r440;
	bar.sync 	0;
	ld.shared.u32 	%r441, [%r1336+-8116];
	ld.shared.u32 	%r442, [%r1335+768];
	add.s32 	%r443, %r442, %r441;
	ld.shared.u32 	%r444, [%r6];
	min.s32 	%r445, %r443, %r444;
	st.shared.u32 	[%r6], %r445;
	ld.shared.u32 	%r446, [%r1336+76];
	add.s32 	%r447, %r442, %r446;
	ld.shared.u32 	%r448, [%r6+8192];
	min.s32 	%r449, %r447, %r448;
	st.shared.u32 	[%r6+8192], %r449;
	ld.shared.u32 	%r450, [%r1336+-8116];
	ld.shared.u32 	%r451, [%r1335+896];
	add.s32 	%r452, %r451, %r450;
	ld.shared.u32 	%r453, [%r6+128];
	min.s32 	%r454, %r452, %r453;
	st.shared.u32 	[%r6+128], %r454;
	ld.shared.u32 	%r455, [%r1336+76];
	add.s32 	%r456, %r451, %r455;
	ld.shared.u32 	%r457, [%r6+8320];
	min.s32 	%r458, %r456, %r457;
	st.shared.u32 	[%r6+8320], %r458;
	bar.sync 	0;
	ld.shared.u32 	%r459, [%r1336+-8112];
	ld.shared.u32 	%r460, [%r1335+1024];
	add.s32 	%r461, %r460, %r459;
	ld.shared.u32 	%r462, [%r6];
	min.s32 	%r463, %r461, %r462;
	st.shared.u32 	[%r6], %r463;
	ld.shared.u32 	%r464, [%r1336+80];
	add.s32 	%r465, %r460, %r464;
	ld.shared.u32 	%r466, [%r6+8192];
	min.s32 	%r467, %r465, %r466;
	st.shared.u32 	[%r6+8192], %r467;
	ld.shared.u32 	%r468, [%r1336+-8112];
	ld.shared.u32 	%r469, [%r1335+1152];
	add.s32 	%r470, %r469, %r468;
	ld.shared.u32 	%r471, [%r6+128];
	min.s32 	%r472, %r470, %r471;
	st.shared.u32 	[%r6+128], %r472;
	ld.shared.u32 	%r473, [%r1336+80];
	add.s32 	%r474, %r469, %r473;
	ld.shared.u32 	%r475, [%r6+8320];
	min.s32 	%r476, %r474, %r475;
	st.shared.u32 	[%r6+8320], %r476;
	bar.sync 	0;
	ld.shared.u32 	%r477, [%r1336+-8108];
	ld.shared.u32 	%r478, [%r1335+1280];
	add.s32 	%r479, %r478, %r477;
	ld.shared.u32 	%r480, [%r6];
	min.s32 	%r481, %r479, %r480;
	st.shared.u32 	[%r6], %r481;
	ld.shared.u32 	%r482, [%r1336+84];
	add.s32 	%r483, %r478, %r482;
	ld.shared.u32 	%r484, [%r6+8192];
	min.s32 	%r485, %r483, %r484;
	st.shared.u32 	[%r6+8192], %r485;
	ld.shared.u32 	%r486, [%r1336+-8108];
	ld.shared.u32 	%r487, [%r1335+1408];
	add.s32 	%r488, %r487, %r486;
	ld.shared.u32 	%r489, [%r6+128];
	min.s32 	%r490, %r488, %r489;
	st.shared.u32 	[%r6+128], %r490;
	ld.shared.u32 	%r491, [%r1336+84];
	add.s32 	%r492, %r487, %r491;
	ld.shared.u32 	%r493, [%r6+8320];
	min.s32 	%r494, %r492, %r493;
	st.shared.u32 	[%r6+8320], %r494;
	bar.sync 	0;
	ld.shared.u32 	%r495, [%r1336+-8104];
	ld.shared.u32 	%r496, [%r1335+1536];
	add.s32 	%r497, %r496, %r495;
	ld.shared.u32 	%r498, [%r6];
	min.s32 	%r499, %r497, %r498;
	st.shared.u32 	[%r6], %r499;
	ld.shared.u32 	%r500, [%r1336+88];
	add.s32 	%r501, %r496, %r500;
	ld.shared.u32 	%r502, [%r6+8192];
	min.s32 	%r503, %r501, %r502;
	st.shared.u32 	[%r6+8192], %r503;
	ld.shared.u32 	%r504, [%r1336+-8104];
	ld.shared.u32 	%r505, [%r1335+1664];
	add.s32 	%r506, %r505, %r504;
	ld.shared.u32 	%r507, [%r6+128];
	min.s32 	%r508, %r506, %r507;
	st.shared.u32 	[%r6+128], %r508;
	ld.shared.u32 	%r509, [%r1336+88];
	add.s32 	%r510, %r505, %r509;
	ld.shared.u32 	%r511, [%r6+8320];
	min.s32 	%r512, %r510, %r511;
	st.shared.u32 	[%r6+8320], %r512;
	bar.sync 	0;
	ld.shared.u32 	%r513, [%r1336+-8100];
	ld.shared.u32 	%r514, [%r1335+1792];
	add.s32 	%r515, %r514, %r513;
	ld.shared.u32 	%r516, [%r6];
	min.s32 	%r517, %r515, %r516;
	st.shared.u32 	[%r6], %r517;
	ld.shared.u32 	%r518, [%r1336+92];
	add.s32 	%r519, %r514, %r518;
	ld.shared.u32 	%r520, [%r6+8192];
	min.s32 	%r521, %r519, %r520;
	st.shared.u32 	[%r6+8192], %r521;
	ld.shared.u32 	%r522, [%r1336+-8100];
	ld.shared.u32 	%r523, [%r1335+1920];
	add.s32 	%r524, %r523, %r522;
	ld.shared.u32 	%r525, [%r6+128];
	min.s32 	%r526, %r524, %r525;
	st.shared.u32 	[%r6+128], %r526;
	ld.shared.u32 	%r527, [%r1336+92];
	add.s32 	%r528, %r523, %r527;
	ld.shared.u32 	%r529, [%r6+8320];
	min.s32 	%r530, %r528, %r529;
	st.shared.u32 	[%r6+8320], %r530;
	bar.sync 	0;
	ld.shared.u32 	%r531, [%r1336+-8096];
	ld.shared.u32 	%r532, [%r1335+2048];
	add.s32 	%r533, %r532, %r531;
	ld.shared.u32 	%r534, [%r6];
	min.s32 	%r535, %r533, %r534;
	st.shared.u32 	[%r6], %r535;
	ld.shared.u32 	%r536, [%r1336+96];
	add.s32 	%r537, %r532, %r536;
	ld.shared.u32 	%r538, [%r6+8192];
	min.s32 	%r539, %r537, %r538;
	st.shared.u32 	[%r6+8192], %r539;
	ld.shared.u32 	%r540, [%r1336+-8096];
	ld.shared.u32 	%r541, [%r1335+2176];
	add.s32 	%r542, %r541, %r540;
	ld.shared.u32 	%r543, [%r6+128];
	min.s32 	%r544, %r542, %r543;
	st.shared.u32 	[%r6+128], %r544;
	ld.shared.u32 	%r545, [%r1336+96];
	add.s32 	%r546, %r541, %r545;
	ld.shared.u32 	%r547, [%r6+8320];
	min.s32 	%r548, %r546, %r547;
	st.shared.u32 	[%r6+8320], %r548;
	bar.sync 	0;
	ld.shared.u32 	%r549, [%r1336+-8092];
	ld.shared.u32 	%r550, [%r1335+2304];
	add.s32 	%r551, %r550, %r549;
	ld.shared.u32 	%r552, [%r6];
	min.s32 	%r553, %r551, %r552;
	st.shared.u32 	[%r6], %r553;
	ld.shared.u32 	%r554, [%r1336+100];
	add.s32 	%r555, %r550, %r554;
	ld.shared.u32 	%r556, [%r6+8192];
	min.s32 	%r557, %r555, %r556;
	st.shared.u32 	[%r6+8192], %r557;
	ld.shared.u32 	%r558, [%r1336+-8092];
	ld.shared.u32 	%r559, [%r1335+2432];
	add.s32 	%r560, %r559, %r558;
	ld.shared.u32 	%r561, [%r6+128];
	min.s32 	%r562, %r560, %r561;
	st.shared.u32 	[%r6+128], %r562;
	ld.shared.u32 	%r563, [%r1336+100];
	add.s32 	%r564, %r559, %r563;
	ld.shared.u32 	%r565, [%r6+8320];
	min.s32 	%r566, %r564, %r565;
	st.shared.u32 	[%r6+8320], %r566;
	bar.sync 	0;
	ld.shared.u32 	%r567, [%r1336+-8088];
	ld.shared.u32 	%r568, [%r1335+2560];
	add.s32 	%r569, %r568, %r567;
	ld.shared.u32 	%r570, [%r6];
	min.s32 	%r571, %r569, %r570;
	st.shared.u32 	[%r6], %r571;
	ld.shared.u32 	%r572, [%r1336+104];
	add.s32 	%r573, %r568, %r572;
	ld.shared.u32 	%r574, [%r6+8192];
	min.s32 	%r575, %r573, %r574;
	st.shared.u32 	[%r6+8192], %r575;
	ld.shared.u32 	%r576, [%r1336+-8088];
	ld.shared.u32 	%r577, [%r1335+2688];
	add.s32 	%r578, %r577, %r576;
	ld.shared.u32 	%r579, [%r6+128];
	min.s32 	%r580, %r578, %r579;
	st.shared.u32 	[%r6+128], %r580;
	ld.shared.u32 	%r581, [%r1336+104];
	add.s32 	%r582, %r577, %r581;
	ld.shared.u32 	%r583, [%r6+8320];
	min.s32 	%r584, %r582, %r583;
	st.shared.u32 	[%r6+8320], %r584;
	bar.sync 	0;
	ld.shared.u32 	%r585, [%r1336+-8084];
	ld.shared.u32 	%r586, [%r1335+2816];
	add.s32 	%r587, %r586, %r585;
	ld.shared.u32 	%r588, [%r6];
	min.s32 	%r589, %r587, %r588;
	st.shared.u32 	[%r6], %r589;
	ld.shared.u32 	%r590, [%r1336+108];
	add.s32 	%r591, %r586, %r590;
	ld.shared.u32 	%r592, [%r6+8192];
	min.s32 	%r593, %r591, %r592;
	st.shared.u32 	[%r6+8192], %r593;
	ld.shared.u32 	%r594, [%r1336+-8084];
	ld.shared.u32 	%r595, [%r1335+2944];
	add.s32 	%r596, %r595, %r594;
	ld.shared.u32 	%r597, [%r6+128];
	min.s32 	%r598, %r596, %r597;
	st.shared.u32 	[%r6+128], %r598;
	ld.shared.u32 	%r599, [%r1336+108];
	add.s32 	%r600, %r595, %r599;
	ld.shared.u32 	%r601, [%r6+8320];
	min.s32 	%r602, %r600, %r601;
	st.shared.u32 	[%r6+8320], %r602;
	bar.sync 	0;
	ld.shared.u32 	%r603, [%r1336+-8080];
	ld.shared.u32 	%r604, [%r1335+3072];
	add.s32 	%r605, %r604, %r603;
	ld.shared.u32 	%r606, [%r6];
	min.s32 	%r607, %r605, %r606;
	st.shared.u32 	[%r6], %r607;
	ld.shared.u32 	%r608, [%r1336+112];
	add.s32 	%r609, %r604, %r608;
	ld.shared.u32 	%r610, [%r6+8192];
	min.s32 	%r611, %r609, %r610;
	st.shared.u32 	[%r6+8192], %r611;
	ld.shared.u32 	%r612, [%r1336+-8080];
	ld.shared.u32 	%r613, [%r1335+3200];
	add.s32 	%r614, %r613, %r612;
	ld.shared.u32 	%r615, [%r6+128];
	min.s32 	%r616, %r614, %r615;
	st.shared.u32 	[%r6+128], %r616;
	ld.shared.u32 	%r617, [%r1336+112];
	add.s32 	%r618, %r613, %r617;
	ld.shared.u32 	%r619, [%r6+8320];
	min.s32 	%r620, %r618, %r619;
	st.shared.u32 	[%r6+8320], %r620;
	bar.sync 	0;
	ld.shared.u32 	%r621, [%r1336+-8076];
	ld.shared.u32 	%r622, [%r1335+3328];
	add.s32 	%r623, %r622, %r621;
	ld.shared.u32 	%r624, [%r6];
	min.s32 	%r625, %r623, %r624;
	st.shared.u32 	[%r6], %r625;
	ld.shared.u32 	%r626, [%r1336+116];
	add.s32 	%r627, %r622, %r626;
	ld.shared.u32 	%r628, [%r6+8192];
	min.s32 	%r629, %r627, %r628;
	st.shared.u32 	[%r6+8192], %r629;
	ld.shared.u32 	%r630, [%r1336+-8076];
	ld.shared.u32 	%r631, [%r1335+3456];
	add.s32 	%r632, %r631, %r630;
	ld.shared.u32 	%r633, [%r6+128];
	min.s32 	%r634, %r632, %r633;
	st.shared.u32 	[%r6+128], %r634;
	ld.shared.u32 	%r635, [%r1336+116];
	add.s32 	%r636, %r631, %r635;
	ld.shared.u32 	%r637, [%r6+8320];
	min.s32 	%r638, %r636, %r637;
	st.shared.u32 	[%r6+8320], %r638;
	bar.sync 	0;
	ld.shared.u32 	%r639, [%r1336+-8072];
	ld.shared.u32 	%r640, [%r1335+3584];
	add.s32 	%r641, %r640, %r639;
	ld.shared.u32 	%r642, [%r6];
	min.s32 	%r643, %r641, %r642;
	st.shared.u32 	[%r6], %r643;
	ld.shared.u32 	%r644, [%r1336+120];
	add.s32 	%r645, %r640, %r644;
	ld.shared.u32 	%r646, [%r6+8192];
	min.s32 	%r647, %r645, %r646;
	st.shared.u32 	[%r6+8192], %r647;
	ld.shared.u32 	%r648, [%r1336+-8072];
	ld.shared.u32 	%r649, [%r1335+3712];
	add.s32 	%r650, %r649, %r648;
	ld.shared.u32 	%r651, [%r6+128];
	min.s32 	%r652, %r650, %r651;
	st.shared.u32 	[%r6+128], %r652;
	ld.shared.u32 	%r653, [%r1336+120];
	add.s32 	%r654, %r649, %r653;
	ld.shared.u32 	%r655, [%r6+8320];
	min.s32 	%r656, %r654, %r655;
	st.shared.u32 	[%r6+8320], %r656;
	bar.sync 	0;
	ld.shared.u32 	%r657, [%r1336+-8068];
	ld.shared.u32 	%r658, [%r1335+3840];
	add.s32 	%r659, %r658, %r657;
	ld.shared.u32 	%r660, [%r6];
	min.s32 	%r661, %r659, %r660;
	st.shared.u32 	[%r6], %r661;
	ld.shared.u32 	%r662, [%r1336+124];
	add.s32 	%r663, %r658, %r662;
	ld.shared.u32 	%r664, [%r6+8192];
	min.s32 	%r665, %r663, %r664;
	st.shared.u32 	[%r6+8192], %r665;
	ld.shared.u32 	%r666, [%r1336+-8068];
	ld.shared.u32 	%r667, [%r1335+3968];
	add.s32 	%r668, %r667, %r666;
	ld.shared.u32 	%r669, [%r6+128];
	min.s32 	%r670, %r668, %r669;
	st.shared.u32 	[%r6+128], %r670;
	ld.shared.u32 	%r671, [%r1336+124];
	add.s32 	%r672, %r667, %r671;
	ld.shared.u32 	%r673, [%r6+8320];
	min.s32 	%r674, %r672, %r673;
	st.shared.u32 	[%r6+8320], %r674;
	bar.sync 	0;
	add.s32 	%r1337, %r1337, 32;
	add.s32 	%r1336, %r1336, 128;
	add.s32 	%r1335, %r1335, 8192;
	setp.eq.s32 	%p6, %r1337, 0;
	@%p6 bra 	$L__BB1_9;
	bra.uni 	$L__BB1_8;
$L__BB1_9:
	setp.eq.s32 	%p7, %r12, 0;
	@%p7 bra 	$L__BB1_19;
	neg.s32 	%r1345, %r12;
	shl.b32 	%r675, %r1342, 8;
	add.s32 	%r677, %r675, %r60;
	add.s32 	%r679, %r677, %r83;
	add.s32 	%r1344, %r679, 128;
	shl.b32 	%r681, %r1342, 2;
	add.s32 	%r682, %r57, %r681;
	add.s32 	%r684, %r682, %r58;
	add.s32 	%r1343, %r684, 8192;
$L__BB1_11:
	.pragma "nounroll";
	ld.shared.u32 	%r685, [%r1343+-8192];
	ld.shared.u32 	%r686, [%r1344+-128];
	add.s32 	%r687, %r686, %r685;
	ld.shared.u32 	%r688, [%r6];
	min.s32 	%r689, %r687, %r688;
	st.shared.u32 	[%r6], %r689;
	ld.shared.u32 	%r690, [%r1343];
	add.s32 	%r691, %r686, %r690;
	ld.shared.u32 	%r692, [%r6+8192];
	min.s32 	%r693, %r691, %r692;
	st.shared.u32 	[%r6+8192], %r693;
	ld.shared.u32 	%r694, [%r1343+-8192];
	ld.shared.u32 	%r695, [%r1344];
	add.s32 	%r696, %r695, %r694;
	ld.shared.u32 	%r697, [%r6+128];
	min.s32 	%r698, %r696, %r697;
	st.shared.u32 	[%r6+128], %r698;
	ld.shared.u32 	%r699, [%r1343];
	add.s32 	%r700, %r695, %r699;
	ld.shared.u32 	%r701, [%r6+8320];
	min.s32 	%r702, %r700, %r701;
	st.shared.u32 	[%r6+8320], %r702;
	bar.sync 	0;
	add.s32 	%r1345, %r1345, 1;
	setp.ne.s32 	%p8, %r1345, 0;
	add.s32 	%r1344, %r1344, 256;
	add.s32 	%r1343, %r1343, 4;
	@%p8 bra 	$L__BB1_11;
	bra.uni 	$L__BB1_19;
$L__BB1_12:
	setp.lt.s32 	%p9, %r55, 1;
	@%p9 bra 	$L__BB1_19;
	and.b32  	%r17, %r55, 31;
	setp.lt.u32 	%p10, %r55, 32;
	mov.b32 	%r1338, 0;
	@%p10 bra 	$L__BB1_16;
	and.b32  	%r1338, %r55, 2147483616;
	neg.s32 	%r1334, %r1338;
	add.s32 	%r706, %r57, %r83;
	add.s32 	%r1333, %r706, 8192;
	add.s32 	%r709, %r60, %r58;
	add.s32 	%r1332, %r709, 4096;
$L__BB1_15:
	.pragma "nounroll";
	ld.shared.u32 	%r710, [%r1333+-8192];
	ld.shared.u32 	%r711, [%r1332+-4096];
	add.s32 	%r712, %r711, %r710;
	ld.shared.u32 	%r713, [%r6];
	min.s32 	%r714, %r712, %r713;
	st.shared.u32 	[%r6], %r714;
	ld.shared.u32 	%r715, [%r1333];
	ld.shared.u32 	%r716, [%r1332+-4096];
	add.s32 	%r717, %r716, %r715;
	ld.shared.u32 	%r718, [%r6+8192];
	min.s32 	%r719, %r717, %r718;
	st.shared.u32 	[%r6+8192], %r719;
	ld.shared.u32 	%r720, [%r1332+-3968];
	add.s32 	%r721, %r720, %r710;
	ld.shared.u32 	%r722, [%r6+128];
	min.s32 	%r723, %r721, %r722;
	st.shared.u32 	[%r6+128], %r723;
	ld.shared.u32 	%r724, [%r1332+-3968];
	add.s32 	%r725, %r724, %r715;
	ld.shared.u32 	%r726, [%r6+8320];
	min.s32 	%r727, %r725, %r726;
	st.shared.u32 	[%r6+8320], %r727;
	bar.sync 	0;
	ld.shared.u32 	%r728, [%r1333+-8188];
	ld.shared.u32 	%r729, [%r1332+-3840];
	add.s32 	%r730, %r729, %r728;
	ld.shared.u32 	%r731, [%r6];
	min.s32 	%r732, %r730, %r731;
	st.shared.u32 	[%r6], %r732;
	ld.shared.u32 	%r733, [%r1333+4];
	ld.shared.u32 	%r734, [%r1332+-3840];
	add.s32 	%r735, %r734, %r733;
	ld.shared.u32 	%r736, [%r6+8192];
	min.s32 	%r737, %r735, %r736;
	st.shared.u32 	[%r6+8192], %r737;
	ld.shared.u32 	%r738, [%r1332+-3712];
	add.s32 	%r739, %r738, %r728;
	ld.shared.u32 	%r740, [%r6+128];
	min.s32 	%r741, %r739, %r740;
	st.shared.u32 	[%r6+128], %r741;
	ld.shared.u32 	%r742, [%r1332+-3712];
	add.s32 	%r743, %r742, %r733;
	ld.shared.u32 	%r744, [%r6+8320];
	min.s32 	%r745, %r743, %r744;
	st.shared.u32 	[%r6+8320], %r745;
	bar.sync 	0;
	ld.shared.u32 	%r746, [%r1333+-8184];
	ld.shared.u32 	%r747, [%r1332+-3584];
	add.s32 	%r748, %r747, %r746;
	ld.shared.u32 	%r749, [%r6];
	min.s32 	%r750, %r748, %r749;
	st.shared.u32 	[%r6], %r750;
	ld.shared.u32 	%r751, [%r1333+8];
	ld.shared.u32 	%r752, [%r1332+-3584];
	add.s32 	%r753, %r752, %r751;
	ld.shared.u32 	%r754, [%r6+8192];
	min.s32 	%r755, %r753, %r754;
	st.shared.u32 	[%r6+8192], %r755;
	ld.shared.u32 	%r756, [%r1332+-3456];
	add.s32 	%r757, %r756, %r746;
	ld.shared.u32 	%r758, [%r6+128];
	min.s32 	%r759, %r757, %r758;
	st.shared.u32 	[%r6+128], %r759;
	ld.shared.u32 	%r760, [%r1332+-3456];
	add.s32 	%r761, %r760, %r751;
	ld.shared.u32 	%r762, [%r6+8320];
	min.s32 	%r763, %r761, %r762;
	st.shared.u32 	[%r6+8320], %r763;
	bar.sync 	0;
	ld.shared.u32 	%r764, [%r1333+-8180];
	ld.shared.u32 	%r765, [%r1332+-3328];
	add.s32 	%r766, %r765, %r764;
	ld.shared.u32 	%r767, [%r6];
	min.s32 	%r768, %r766, %r767;
	st.shared.u32 	[%r6], %r768;
	ld.shared.u32 	%r769, [%r1333+12];
	ld.shared.u32 	%r770, [%r1332+-3328];
	add.s32 	%r771, %r770, %r769;
	ld.shared.u32 	%r772, [%r6+8192];
	min.s32 	%r773, %r771, %r772;
	st.shared.u32 	[%r6+8192], %r773;
	ld.shared.u32 	%r774, [%r1332+-3200];
	add.s32 	%r775, %r774, %r764;
	ld.shared.u32 	%r776, [%r6+128];
	min.s32 	%r777, %r775, %r776;
	st.shared.u32 	[%r6+128], %r777;
	ld.shared.u32 	%r778, [%r1332+-3200];
	add.s32 	%r779, %r778, %r769;
	ld.shared.u32 	%r780, [%r6+8320];
	min.s32 	%r781, %r779, %r780;
	st.shared.u32 	[%r6+8320], %r781;
	bar.sync 	0;
	ld.shared.u32 	%r782, [%r1333+-8176];
	ld.shared.u32 	%r783, [%r1332+-3072];
	add.s32 	%r784, %r783, %r782;
	ld.shared.u32 	%r785, [%r6];
	min.s32 	%r786, %r784, %r785;
	st.shared.u32 	[%r6], %r786;
	ld.shared.u32 	%r787, [%r1333+16];
	ld.shared.u32 	%r788, [%r1332+-3072];
	add.s32 	%r789, %r788, %r787;
	ld.shared.u32 	%r790, [%r6+8192];
	min.s32 	%r791, %r789, %r790;
	st.shared.u32 	[%r6+8192], %r791;
	ld.shared.u32 	%r792, [%r1332+-2944];
	add.s32 	%r793, %r792, %r782;
	ld.shared.u32 	%r794, [%r6+128];
	min.s32 	%r795, %r793, %r794;
	st.shared.u32 	[%r6+128], %r795;
	ld.shared.u32 	%r796, [%r1332+-2944];
	add.s32 	%r797, %r796, %r787;
	ld.shared.u32 	%r798, [%r6+8320];
	min.s32 	%r799, %r797, %r798;
	st.shared.u32 	[%r6+8320], %r799;
	bar.sync 	0;
	ld.shared.u32 	%r800, [%r1333+-8172];
	ld.shared.u32 	%r801, [%r1332+-2816];
	add.s32 	%r802, %r801, %r800;
	ld.shared.u32 	%r803, [%r6];
	min.s32 	%r804, %r802, %r803;
	st.shared.u32 	[%r6], %r804;
	ld.shared.u32 	%r805, [%r1333+20];
	ld.shared.u32 	%r806, [%r1332+-2816];
	add.s32 	%r807, %r806, %r805;
	ld.shared.u32 	%r808, [%r6+8192];
	min.s32 	%r809, %r807, %r808;
	st.shared.u32 	[%r6+8192], %r809;
	ld.shared.u32 	%r810, [%r1332+-2688];
	add.s32 	%r811, %r810, %r800;
	ld.shared.u32 	%r812, [%r6+128];
	min.s32 	%r813, %r811, %r812;
	st.shared.u32 	[%r6+128], %r813;
	ld.shared.u32 	%r814, [%r1332+-2688];
	add.s32 	%r815, %r814, %r805;
	ld.shared.u32 	%r816, [%r6+8320];
	min.s32 	%r817, %r815, %r816;
	st.shared.u32 	[%r6+8320], %r817;
	bar.sync 	0;
	ld.shared.u32 	%r818, [%r1333+-8168];
	ld.shared.u32 	%r819, [%r1332+-2560];
	add.s32 	%r820, %r819, %r818;
	ld.shared.u32 	%r821, [%r6];
	min.s32 	%r822, %r820, %r821;
	st.shared.u32 	[%r6], %r822;
	ld.shared.u32 	%r823, [%r1333+24];
	ld.shared.u32 	%r824, [%r1332+-2560];
	add.s32 	%r825, %r824, %r823;
	ld.shared.u32 	%r826, [%r6+8192];
	min.s32 	%r827, %r825, %r826;
	st.shared.u32 	[%r6+8192], %r827;
	ld.shared.u32 	%r828, [%r1332+-2432];
	add.s32 	%r829, %r828, %r818;
	ld.shared.u32 	%r830, [%r6+128];
	min.s32 	%r831, %r829, %r830;
	st.shared.u32 	[%r6+128], %r831;
	ld.shared.u32 	%r832, [%r1332+-2432];
	add.s32 	%r833, %r832, %r823;
	ld.shared.u32 	%r834, [%r6+8320];
	min.s32 	%r835, %r833, %r834;
	st.shared.u32 	[%r6+8320], %r835;
	bar.sync 	0;
	ld.shared.u32 	%r836, [%r1333+-8164];
	ld.shared.u32 	%r837, [%r1332+-2304];
	add.s32 	%r838, %r837, %r836;
	ld.shared.u32 	%r839, [%r6];
	min.s32 	%r840, %r838, %r839;
	st.shared.u32 	[%r6], %r840;
	ld.shared.u32 	%r841, [%r1333+28];
	ld.shared.u32 	%r842, [%r1332+-2304];
	add.s32 	%r843, %r842, %r841;
	ld.shared.u32 	%r844, [%r6+8192];
	min.s32 	%r845, %r843, %r844;
	st.shared.u32 	[%r6+8192], %r845;
	ld.shared.u32 	%r846, [%r1332+-2176];
	add.s32 	%r847, %r846, %r836;
	ld.shared.u32 	%r848, [%r6+128];
	min.s32 	%r849, %r847, %r848;
	st.shared.u32 	[%r6+128], %r849;
	ld.shared.u32 	%r850, [%r1332+-2176];
	add.s32 	%r851, %r850, %r841;
	ld.shared.u32 	%r852, [%r6+8320];
	min.s32 	%r853, %r851, %r852;
	st.shared.u32 	[%r6+8320], %r853;
	bar.sync 	0;
	ld.shared.u32 	%r854, [%r1333+-8160];
	ld.shared.u32 	%r855, [%r1332+-2048];
	add.s32 	%r856, %r855, %r854;
	ld.shared.u32 	%r857, [%r6];
	min.s32 	%r858, %r856, %r857;
	st.shared.u32 	[%r6], %r858;
	ld.shared.u32 	%r859, [%r1333+32];
	ld.shared.u32 	%r860, [%r1332+-2048];
	add.s32 	%r861, %r860, %r859;
	ld.shared.u32 	%r862, [%r6+8192];
	min.s32 	%r863, %r861, %r862;
	st.shared.u32 	[%r6+8192], %r863;
	ld.shared.u32 	%r864, [%r1332+-1920];
	add.s32 	%r865, %r864, %r854;
	ld.shared.u32 	%r866, [%r6+128];
	min.s32 	%r867, %r865, %r866;
	st.shared.u32 	[%r6+128], %r867;
	ld.shared.u32 	%r868, [%r1332+-1920];
	add.s32 	%r869, %r868, %r859;
	ld.shared.u32 	%r870, [%r6+8320];
	min.s32 	%r871, %r869, %r870;
	st.shared.u32 	[%r6+8320], %r871;
	bar.sync 	0;
	ld.shared.u32 	%r872, [%r1333+-8156];
	ld.shared.u32 	%r873, [%r1332+-1792];
	add.s32 	%r874, %r873, %r872;
	ld.shared.u32 	%r875, [%r6];
	min.s32 	%r876, %r874, %r875;
	st.shared.u32 	[%r6], %r876;
	ld.shared.u32 	%r877, [%r1333+36];
	ld.shared.u32 	%r878, [%r1332+-1792];
	add.s32 	%r879, %r878, %r877;
	ld.shared.u32 	%r880, [%r6+8192];
	min.s32 	%r881, %r879, %r880;
	st.shared.u32 	[%r6+8192], %r881;
	ld.shared.u32 	%r882, [%r1332+-1664];
	add.s32 	%r883, %r882, %r872;
	ld.shared.u32 	%r884, [%r6+128];
	min.s32 	%r885, %r883, %r884;
	st.shared.u32 	[%r6+128], %r885;
	ld.shared.u32 	%r886, [%r1332+-1664];
	add.s32 	%r887, %r886, %r877;
	ld.shared.u32 	%r888, [%r6+8320];
	min.s32 	%r889, %r887, %r888;
	st.shared.u32 	[%r6+8320], %r889;
	bar.sync 	0;
	ld.shared.u32 	%r890, [%r1333+-8152];
	ld.shared.u32 	%r891, [%r1332+-1536];
	add.s32 	%r892, %r891, %r890;
	ld.shared.u32 	%r893, [%r6];
	min.s32 	%r894, %r892, %r893;
	st.shared.u32 	[%r6], %r894;
	ld.shared.u32 	%r895, [%r1333+40];
	ld.shared.u32 	%r896, [%r1332+-1536];
	add.s32 	%r897, %r896, %r895;
	ld.shared.u32 	%r898, [%r6+8192];
	min.s32 	%r899, %r897, %r898;
	st.shared.u32 	[%r6+8192], %r899;
	ld.shared.u32 	%r900, [%r1332+-1408];
	add.s32 	%r901, %r900, %r890;
	ld.shared.u32 	%r902, [%r6+128];
	min.s32 	%r903, %r901, %r902;
	st.shared.u32 	[%r6+128], %r903;
	ld.shared.u32 	%r904, [%r1332+-1408];
	add.s32 	%r905, %r904, %r895;
	ld.shared.u32 	%r906, [%r6+8320];
	min.s32 	%r907, %r905, %r906;
	st.shared.u32 	[%r6+8320], %r907;
	bar.sync 	0;
	ld.shared.u32 	%r908, [%r1333+-8148];
	ld.shared.u32 	%r909, [%r1332+-1280];
	add.s32 	%r910, %r909, %r908;
	ld.shared.u32 	%r911, [%r6];
	min.s32 	%r912, %r910, %r911;
	st.shared.u32 	[%r6], %r912;
	ld.shared.u32 	%r913, [%r1333+44];
	ld.shared.u32 	%r914, [%r1332+-1280];
	add.s32 	%r915, %r914, %r913;
	ld.shared.u32 	%r916, [%r6+8192];
	min.s32 	%r917, %r915, %r916;
	st.shared.u32 	[%r6+8192], %r917;
	ld.shared.u32 	%r918, [%r1332+-1152];
	add.s32 	%r919, %r918, %r908;
	ld.shared.u32 	%r920, [%r6+128];
	min.s32 	%r921, %r919, %r920;
	st.shared.u32 	[%r6+128], %r921;
	ld.shared.u32 	%r922, [%r1332+-1152];
	add.s32 	%r923, %r922, %r913;
	ld.shared.u32 	%r924, [%r6+8320];
	min.s32 	%r925, %r923, %r924;
	st.shared.u32 	[%r6+8320], %r925;
	bar.sync 	0;
	ld.shared.u32 	%r926, [%r1333+-8144];
	ld.shared.u32 	%r927, [%r1332+-1024];
	add.s32 	%r928, %r927, %r926;
	ld.shared.u32 	%r929, [%r6];
	min.s32 	%r930, %r928, %r929;
	st.shared.u32 	[%r6], %r930;
	ld.shared.u32 	%r931, [%r1333+48];
	ld.shared.u32 	%r932, [%r1332+-1024];
	add.s32 	%r933, %r932, %r931;
	ld.shared.u32 	%r934, [%r6+8192];
	min.s32 	%r935, %r933, %r934;
	st.shared.u32 	[%r6+8192], %r935;
	ld.shared.u32 	%r936, [%r1332+-896];
	add.s32 	%r937, %r936, %r926;
	ld.shared.u32 	%r938, [%r6+128];
	min.s32 	%r939, %r937, %r938;
	st.shared.u32 	[%r6+128], %r939;
	ld.shared.u32 	%r940, [%r1332+-896];
	add.s32 	%r941, %r940, %r931;
	ld.shared.u32 	%r942, [%r6+8320];
	min.s32 	%r943, %r941, %r942;
	st.shared.u32 	[%r6+8320], %r943;
	bar.sync 	0;
	ld.shared.u32 	%r944, [%r1333+-8140];
	ld.shared.u32 	%r945, [%r1332+-768];
	add.s32 	%r946, %r945, %r944;
	ld.shared.u32 	%r947, [%r6];
	min.s32 	%r948, %r946, %r947;
	st.shared.u32 	[%r6], %r948;
	ld.shared.u32 	%r949, [%r1333+52];
	ld.shared.u32 	%r950, [%r1332+-768];
	add.s32 	%r951, %r950, %r949;
	ld.shared.u32 	%r952, [%r6+8192];
	min.s32 	%r953, %r951, %r952;
	st.shared.u32 	[%r6+8192], %r953;
	ld.shared.u32 	%r954, [%r1332+-640];
	add.s32 	%r955, %r954, %r944;
	ld.shared.u32 	%r956, [%r6+128];
	min.s32 	%r957, %r955, %r956;
	st.shared.u32 	[%r6+128], %r957;
	ld.shared.u32 	%r958, [%r1332+-640];
	add.s32 	%r959, %r958, %r949;
	ld.shared.u32 	%r960, [%r6+8320];
	min.s32 	%r961, %r959, %r960;
	st.shared.u32 	[%r6+8320], %r961;
	bar.sync 	0;
	ld.shared.u32 	%r962, [%r1333+-8136];
	ld.shared.u32 	%r963, [%r1332+-512];
	add.s32 	%r964, %r963, %r962;
	ld.shared.u32 	%r965, [%r6];
	min.s32 	%r966, %r964, %r965;
	st.shared.u32 	[%r6], %r966;
	ld.shared.u32 	%r967, [%r1333+56];
	ld.shared.u32 	%r968, [%r1332+-512];
	add.s32 	%r969, %r968, %r967;
	ld.shared.u32 	%r970, [%r6+8192];
	min.s32 	%r971, %r969, %r970;
	st.shared.u32 	[%r6+8192], %r971;
	ld.shared.u32 	%r972, [%r1332+-384];
	add.s32 	%r973, %r972, %r962;
	ld.shared.u32 	%r974, [%r6+128];
	min.s32 	%r975, %r973, %r974;
	st.shared.u32 	[%r6+128], %r975;
	ld.shared.u32 	%r976, [%r1332+-384];
	add.s32 	%r977, %r976, %r967;
	ld.shared.u32 	%r978, [%r6+8320];
	min.s32 	%r979, %r977, %r978;
	st.shared.u32 	[%r6+8320], %r979;
	bar.sync 	0;
	ld.shared.u32 	%r980, [%r1333+-8132];
	ld.shared.u32 	%r981, [%r1332+-256];
	add.s32 	%r982, %r981, %r980;
	ld.shared.u32 	%r983, [%r6];
	min.s32 	%r984, %r982, %r983;
	st.shared.u32 	[%r6], %r984;
	ld.shared.u32 	%r985, [%r1333+60];
	ld.shared.u32 	%r986, [%r1332+-256];
	add.s32 	%r987, %r986, %r985;
	ld.shared.u32 	%r988, [%r6+8192];
	min.s32 	%r989, %r987, %r988;
	st.shared.u32 	[%r6+8192], %r989;
	ld.shared.u32 	%r990, [%r1332+-128];
	add.s32 	%r991, %r990, %r980;
	ld.shared.u32 	%r992, [%r6+128];
	min.s32 	%r993, %r991, %r992;
	st.shared.u32 	[%r6+128], %r993;
	ld.shared.u32 	%r994, [%r1332+-128];
	add.s32 	%r995, %r994, %r985;
	ld.shared.u32 	%r996, [%r6+8320];
	min.s32 	%r997, %r995, %r996;
	st.shared.u32 	[%r6+8320], %r997;
	bar.sync 	0;
	ld.shared.u32 	%r998, [%r1333+-8128];
	ld.shared.u32 	%r999, [%r1332];
	add.s32 	%r1000, %r999, %r998;
	ld.shared.u32 	%r1001, [%r6];
	min.s32 	%r1002, %r1000, %r1001;
	st.shared.u32 	[%r6], %r1002;
	ld.shared.u32 	%r1003, [%r1333+64];
	ld.shared.u32 	%r1004, [%r1332];
	add.s32 	%r1005, %r1004, %r1003;
	ld.shared.u32 	%r1006, [%r6+8192];
	min.s32 	%r1007, %r1005, %r1006;
	st.shared.u32 	[%r6+8192], %r1007;
	ld.shared.u32 	%r1008, [%r1332+128];
	add.s32 	%r1009, %r1008, %r998;
	ld.shared.u32 	%r1010, [%r6+128];
	min.s32 	%r1011, %r1009, %r1010;
	st.shared.u32 	[%r6+128], %r1011;
	ld.shared.u32 	%r1012, [%r1332+128];
	add.s32 	%r1013, %r1012, %r1003;
	ld.shared.u32 	%r1014, [%r6+8320];
	min.s32 	%r1015, %r1013, %r1014;
	st.shared.u32 	[%r6+8320], %r1015;
	bar.sync 	0;
	ld.shared.u32 	%r1016, [%r1333+-8124];
	ld.shared.u32 	%r1017, [%r1332+256];
	add.s32 	%r1018, %r1017, %r1016;
	ld.shared.u32 	%r1019, [%r6];
	min.s32 	%r1020, %r1018, %r1019;
	st.shared.u32 	[%r6], %r1020;
	ld.shared.u32 	%r1021, [%r1333+68];
	ld.shared.u32 	%r1022, [%r1332+256];
	add.s32 	%r1023, %r1022, %r1021;
	ld.shared.u32 	%r1024, [%r6+8192];
	min.s32 	%r1025, %r1023, %r1024;
	st.shared.u32 	[%r6+8192], %r1025;
	ld.shared.u32 	%r1026, [%r1332+384];
	add.s32 	%r1027, %r1026, %r1016;
	ld.shared.u32 	%r1028, [%r6+128];
	min.s32 	%r1029, %r1027, %r1028;
	st.shared.u32 	[%r6+128], %r1029;
	ld.shared.u32 	%r1030, [%r1332+384];
	add.s32 	%r1031, %r1030, %r1021;
	ld.shared.u32 	%r1032, [%r6+8320];
	min.s32 	%r1033, %r1031, %r1032;
	st.shared.u32 	[%r6+8320], %r1033;
	bar.sync 	0;
	ld.shared.u32 	%r1034, [%r1333+-8120];
	ld.shared.u32 	%r1035, [%r1332+512];
	add.s32 	%r1036, %r1035, %r1034;
	ld.shared.u32 	%r1037, [%r6];
	min.s32 	%r1038, %r1036, %r1037;
	st.shared.u32 	[%r6], %r1038;
	ld.shared.u32 	%r1039, [%r1333+72];
	ld.shared.u32 	%r1040, [%r1332+512];
	add.s32 	%r1041, %r1040, %r1039;
	ld.shared.u32 	%r1042, [%r6+8192];
	min.s32 	%r1043, %r1041, %r1042;
	st.shared.u32 	[%r6+8192], %r1043;
	ld.shared.u32 	%r1044, [%r1332+640];
	add.s32 	%r1045, %r1044, %r1034;
	ld.shared.u32 	%r1046, [%r6+128];
	min.s32 	%r1047, %r1045, %r1046;
	st.shared.u32 	[%r6+128], %r1047;
	ld.shared.u32 	%r1048, [%r1332+640];
	add.s32 	%r1049, %r1048, %r1039;
	ld.shared.u32 	%r1050, [%r6+8320];
	min.s32 	%r1051, %r1049, %r1050;
	st.shared.u32 	[%r6+8320], %r1051;
	bar.sync 	0;
	ld.shared.u32 	%r1052, [%r1333+-8116];
	ld.shared.u32 	%r1053, [%r1332+768];
	add.s32 	%r1054, %r1053, %r1052;
	ld.shared.u32 	%r1055, [%r6];
	min.s32 	%r1056, %r1054, %r1055;
	st.shared.u32 	[%r6], %r1056;
	ld.shared.u32 	%r1057, [%r1333+76];
	ld.shared.u32 	%r1058, [%r1332+768];
	add.s32 	%r1059, %r1058, %r1057;
	ld.shared.u32 	%r1060, [%r6+8192];
	min.s32 	%r1061, %r1059, %r1060;
	st.shared.u32 	[%r6+8192], %r1061;
	ld.shared.u32 	%r1062, [%r1332+896];
	add.s32 	%r1063, %r1062, %r1052;
	ld.shared.u32 	%r1064, [%r6+128];
	min.s32 	%r1065, %r1063, %r1064;
	st.shared.u32 	[%r6+128], %r1065;
	ld.shared.u32 	%r1066, [%r1332+896];
	add.s32 	%r1067, %r1066, %r1057;
	ld.shared.u32 	%r1068, [%r6+8320];
	min.s32 	%r1069, %r1067, %r1068;
	st.shared.u32 	[%r6+8320], %r1069;
	bar.sync 	0;
	ld.shared.u32 	%r1070, [%r1333+-8112];
	ld.shared.u32 	%r1071, [%r1332+1024];
	add.s32 	%r1072, %r1071, %r1070;
	ld.shared.u32 	%r1073, [%r6];
	min.s32 	%r1074, %r1072, %r1073;
	st.shared.u32 	[%r6], %r1074;
	ld.shared.u32 	%r1075, [%r1333+80];
	ld.shared.u32 	%r1076, [%r1332+1024];
	add.s32 	%r1077, %r1076, %r1075;
	ld.shared.u32 	%r1078, [%r6+8192];
	min.s32 	%r1079, %r1077, %r1078;
	st.shared.u32 	[%r6+8192], %r1079;
	ld.shared.u32 	%r1080, [%r1332+1152];
	add.s32 	%r1081, %r1080, %r1070;
	ld.shared.u32 	%r1082, [%r6+128];
	min.s32 	%r1083, %r1081, %r1082;
	st.shared.u32 	[%r6+128], %r1083;
	ld.shared.u32 	%r1084, [%r1332+1152];
	add.s32 	%r1085, %r1084, %r1075;
	ld.shared.u32 	%r1086, [%r6+8320];
	min.s32 	%r1087, %r1085, %r1086;
	st.shared.u32 	[%r6+8320], %r1087;
	bar.sync 	0;
	ld.shared.u32 	%r1088, [%r1333+-8108];
	ld.shared.u32 	%r1089, [%r1332+1280];
	add.s32 	%r1090, %r1089, %r1088;
	ld.shared.u32 	%r1091, [%r6];
	min.s32 	%r1092, %r1090, %r1091;
	st.shared.u32 	[%r6], %r1092;
	ld.shared.u32 	%r1093, [%r1333+84];
	ld.shared.u32 	%r1094, [%r1332+1280];
	add.s32 	%r1095, %r1094, %r1093;
	ld.shared.u32 	%r1096, [%r6+8192];
	min.s32 	%r1097, %r1095, %r1096;
	st.shared.u32 	[%r6+8192], %r1097;
	ld.shared.u32 	%r1098, [%r1332+1408];
	add.s32 	%r1099, %r1098, %r1088;
	ld.shared.u32 	%r1100, [%r6+128];
	min.s32 	%r1101, %r1099, %r1100;
	st.shared.u32 	[%r6+128], %r1101;
	ld.shared.u32 	%r1102, [%r1332+1408];
	add.s32 	%r1103, %r1102, %r1093;
	ld.shared.u32 	%r1104, [%r6+8320];
	min.s32 	%r1105, %r1103, %r1104;
	st.shared.u32 	[%r6+8320], %r1105;
	bar.sync 	0;
	ld.shared.u32 	%r1106, [%r1333+-8104];
	ld.shared.u32 	%r1107, [%r1332+1536];
	add.s32 	%r1108, %r1107, %r1106;
	ld.shared.u32 	%r1109, [%r6];
	min.s32 	%r1110, %r1108, %r1109;
	st.shared.u32 	[%r6], %r1110;
	ld.shared.u32 	%r1111, [%r1333+88];
	ld.shared.u32 	%r1112, [%r1332+1536];
	add.s32 	%r1113, %r1112, %r1111;
	ld.shared.u32 	%r1114, [%r6+8192];
	min.s32 	%r1115, %r1113, %r1114;
	st.shared.u32 	[%r6+8192], %r1115;
	ld.shared.u32 	%r1116, [%r1332+1664];
	add.s32 	%r1117, %r1116, %r1106;
	ld.shared.u32 	%r1118, [%r6+128];
	min.s32 	%r1119, %r1117, %r1118;
	st.shared.u32 	[%r6+128], %r1119;
	ld.shared.u32 	%r1120, [%r1332+1664];
	add.s32 	%r1121, %r1120, %r1111;
	ld.shared.u32 	%r1122, [%r6+8320];
	min.s32 	%r1123, %r1121, %r1122;
	st.shared.u32 	[%r6+8320], %r1123;
	bar.sync 	0;
	ld.shared.u32 	%r1124, [%r1333+-8100];
	ld.shared.u32 	%r1125, [%r1332+1792];
	add.s32 	%r1126, %r1125, %r1124;
	ld.shared.u32 	%r1127, [%r6];
	min.s32 	%r1128, %r1126, %r1127;
	st.shared.u32 	[%r6], %r1128;
	ld.shared.u32 	%r1129, [%r1333+92];
	ld.shared.u32 	%r1130, [%r1332+1792];
	add.s32 	%r1131, %r1130, %r1129;
	ld.shared.u32 	%r1132, [%r6+8192];
	min.s32 	%r1133, %r1131, %r1132;
	st.shared.u32 	[%r6+8192], %r1133;
	ld.shared.u32 	%r1134, [%r1332+1920];
	add.s32 	%r1135, %r1134, %r1124;
	ld.shared.u32 	%r1136, [%r6+128];
	min.s32 	%r1137, %r1135, %r1136;
	st.shared.u32 	[%r6+128], %r1137;
	ld.shared.u32 	%r1138, [%r1332+1920];
	add.s32 	%r1139, %r1138, %r1129;
	ld.shared.u32 	%r1140, [%r6+8320];
	min.s32 	%r1141, %r1139, %r1140;
	st.shared.u32 	[%r6+8320], %r1141;
	bar.sync 	0;
	ld.shared.u32 	%r1142, [%r1333+-8096];
	ld.shared.u32 	%r1143, [%r1332+2048];
	add.s32 	%r1144, %r1143, %r1142;
	ld.shared.u32 	%r1145, [%r6];
	min.s32 	%r1146, %r1144, %r1145;
	st.shared.u32 	[%r6], %r1146;
	ld.shared.u32 	%r1147, [%r1333+96];
	ld.shared.u32 	%r1148, [%r1332+2048];
	add.s32 	%r1149, %r1148, %r1147;
	ld.shared.u32 	%r1150, [%r6+8192];
	min.s32 	%r1151, %r1149, %r1150;
	st.shared.u32 	[%r6+8192], %r1151;
	ld.shared.u32 	%r1152, [%r1332+2176];
	add.s32 	%r1153, %r1152, %r1142;
	ld.shared.u32 	%r1154, [%r6+128];
	min.s32 	%r1155, %r1153, %r1154;
	st.shared.u32 	[%r6+128], %r1155;
	ld.shared.u32 	%r1156, [%r1332+2176];
	add.s32 	%r1157, %r1156, %r1147;
	ld.shared.u32 	%r1158, [%r6+8320];
	min.s32 	%r1159, %r1157, %r1158;
	st.shared.u32 	[%r6+8320], %r1159;
	bar.sync 	0;
	ld.shared.u32 	%r1160, [%r1333+-8092];
	ld.shared.u32 	%r1161, [%r1332+2304];
	add.s32 	%r1162, %r1161, %r1160;
	ld.shared.u32 	%r1163, [%r6];
	min.s32 	%r1164, %r1162, %r1163;
	st.shared.u32 	[%r6], %r1164;
	ld.shared.u32 	%r1165, [%r1333+100];
	ld.shared.u32 	%r1166, [%r1332+2304];
	add.s32 	%r1167, %r1166, %r1165;
	ld.shared.u32 	%r1168, [%r6+8192];
	min.s32 	%r1169, %r1167, %r1168;
	st.shared.u32 	[%r6+8192], %r1169;
	ld.shared.u32 	%r1170, [%r1332+2432];
	add.s32 	%r1171, %r1170, %r1160;
	ld.shared.u32 	%r1172, [%r6+128];
	min.s32 	%r1173, %r1171, %r1172;
	st.shared.u32 	[%r6+128], %r1173;
	ld.shared.u32 	%r1174, [%r1332+2432];
	add.s32 	%r1175, %r1174, %r1165;
	ld.shared.u32 	%r1176, [%r6+8320];
	min.s32 	%r1177, %r1175, %r1176;
	st.shared.u32 	[%r6+8320], %r1177;
	bar.sync 	0;
	ld.shared.u32 	%r1178, [%r1333+-8088];
	ld.shared.u32 	%r1179, [%r1332+2560];
	add.s32 	%r1180, %r1179, %r1178;
	ld.shared.u32 	%r1181, [%r6];
	min.s32 	%r1182, %r1180, %r1181;
	st.shared.u32 	[%r6], %r1182;
	ld.shared.u32 	%r1183, [%r1333+104];
	ld.shared.u32 	%r1184, [%r1332+2560];
	add.s32 	%r1185, %r1184, %r1183;
	ld.shared.u32 	%r1186, [%r6+8192];
	min.s32 	%r1187, %r1185, %r1186;
	st.shared.u32 	[%r6+8192], %r1187;
	ld.shared.u32 	%r1188, [%r1332+2688];
	add.s32 	%r1189, %r1188, %r1178;
	ld.shared.u32 	%r1190, [%r6+128];
	min.s32 	%r1191, %r1189, %r1190;
	st.shared.u32 	[%r6+128], %r1191;
	ld.shared.u32 	%r1192, [%r1332+2688];
	add.s32 	%r1193, %r1192, %r1183;
	ld.shared.u32 	%r1194, [%r6+8320];
	min.s32 	%r1195, %r1193, %r1194;
	st.shared.u32 	[%r6+8320], %r1195;
	bar.sync 	0;
	ld.shared.u32 	%r1196, [%r1333+-8084];
	ld.shared.u32 	%r1197, [%r1332+2816];
	add.s32 	%r1198, %r1197, %r1196;
	ld.shared.u32 	%r1199, [%r6];
	min.s32 	%r1200, %r1198, %r1199;
	st.shared.u32 	[%r6], %r1200;
	ld.shared.u32 	%r1201, [%r1333+108];
	ld.shared.u32 	%r1202, [%r1332+2816];
	add.s32 	%r1203, %r1202, %r1201;
	ld.shared.u32 	%r1204, [%r6+8192];
	min.s32 	%r1205, %r1203, %r1204;
	st.shared.u32 	[%r6+8192], %r1205;
	ld.shared.u32 	%r1206, [%r1332+2944];
	add.s32 	%r1207, %r1206, %r1196;
	ld.shared.u32 	%r1208, [%r6+128];
	min.s32 	%r1209, %r1207, %r1208;
	st.shared.u32 	[%r6+128], %r1209;
	ld.shared.u32 	%r1210, [%r1332+2944];
	add.s32 	%r1211, %r1210, %r1201;
	ld.shared.u32 	%r1212, [%r6+8320];
	min.s32 	%r1213, %r1211, %r1212;
	st.shared.u32 	[%r6+8320], %r1213;
	bar.sync 	0;
	ld.shared.u32 	%r1214, [%r1333+-8080];
	ld.shared.u32 	%r1215, [%r1332+3072];
	add.s32 	%r1216, %r1215, %r1214;
	ld.shared.u32 	%r1217, [%r6];
	min.s32 	%r1218, %r1216, %r1217;
	st.shared.u32 	[%r6], %r1218;
	ld.shared.u32 	%r1219, [%r1333+112];
	ld.shared.u32 	%r1220, [%r1332+3072];
	add.s32 	%r1221, %r1220, %r1219;
	ld.shared.u32 	%r1222, [%r6+8192];
	min.s32 	%r1223, %r1221, %r1222;
	st.shared.u32 	[%r6+8192], %r1223;
	ld.shared.u32 	%r1224, [%r1332+3200];
	add.s32 	%r1225, %r1224, %r1214;
	ld.shared.u32 	%r1226, [%r6+128];
	min.s32 	%r1227, %r1225, %r1226;
	st.shared.u32 	[%r6+128], %r1227;
	ld.shared.u32 	%r1228, [%r1332+3200];
	add.s32 	%r1229, %r1228, %r1219;
	ld.shared.u32 	%r1230, [%r6+8320];
	min.s32 	%r1231, %r1229, %r1230;
	st.shared.u32 	[%r6+8320], %r1231;
	bar.sync 	0;
	ld.shared.u32 	%r1232, [%r1333+-8076];
	ld.shared.u32 	%r1233, [%r1332+3328];
	add.s32 	%r1234, %r1233, %r1232;
	ld.shared.u32 	%r1235, [%r6];
	min.s32 	%r1236, %r1234, %r1235;
	st.shared.u32 	[%r6], %r1236;
	ld.shared.u32 	%r1237, [%r1333+116];
	ld.shared.u32 	%r1238, [%r1332+3328];
	add.s32 	%r1239, %r1238, %r1237;
	ld.shared.u32 	%r1240, [%r6+8192];
	min.s32 	%r1241, %r1239, %r1240;
	st.shared.u32 	[%r6+8192], %r1241;
	ld.shared.u32 	%r1242, [%r1332+3456];
	add.s32 	%r1243, %r1242, %r1232;
	ld.shared.u32 	%r1244, [%r6+128];
	min.s32 	%r1245, %r1243, %r1244;
	st.shared.u32 	[%r6+128], %r1245;
	ld.shared.u32 	%r1246, [%r1332+3456];
	add.s32 	%r1247, %r1246, %r1237;
	ld.shared.u32 	%r1248, [%r6+8320];
	min.s32 	%r1249, %r1247, %r1248;
	st.shared.u32 	[%r6+8320], %r1249;
	bar.sync 	0;
	ld.shared.u32 	%r1250, [%r1333+-8072];
	ld.shared.u32 	%r1251, [%r1332+3584];
	add.s32 	%r1252, %r1251, %r1250;
	ld.shared.u32 	%r1253, [%r6];
	min.s32 	%r1254, %r1252, %r1253;
	st.shared.u32 	[%r6], %r1254;
	ld.shared.u32 	%r1255, [%r1333+120];
	ld.shared.u32 	%r1256, [%r1332+3584];
	add.s32 	%r1257, %r1256, %r1255;
	ld.shared.u32 	%r1258, [%r6+8192];
	min.s32 	%r1259, %r1257, %r1258;
	st.shared.u32 	[%r6+8192], %r1259;
	ld.shared.u32 	%r1260, [%r1332+3712];
	add.s32 	%r1261, %r1260, %r1250;
	ld.shared.u32 	%r1262, [%r6+128];
	min.s32 	%r1263, %r1261, %r1262;
	st.shared.u32 	[%r6+128], %r1263;
	ld.shared.u32 	%r1264, [%r1332+3712];
	add.s32 	%r1265, %r1264, %r1255;
	ld.shared.u32 	%r1266, [%r6+8320];
	min.s32 	%r1267, %r1265, %r1266;
	st.shared.u32 	[%r6+8320], %r1267;
	bar.sync 	0;
	ld.shared.u32 	%r1268, [%r1333+-8068];
	ld.shared.u32 	%r1269, [%r1332+3840];
	add.s32 	%r1270, %r1269, %r1268;
	ld.shared.u32 	%r1271, [%r6];
	min.s32 	%r1272, %r1270, %r1271;
	st.shared.u32 	[%r6], %r1272;
	ld.shared.u32 	%r1273, [%r1333+124];
	ld.shared.u32 	%r1274, [%r1332+3840];
	add.s32 	%r1275, %r1274, %r1273;
	ld.shared.u32 	%r1276, [%r6+8192];
	min.s32 	%r1277, %r1275, %r1276;
	st.shared.u32 	[%r6+8192], %r1277;
	ld.shared.u32 	%r1278, [%r1332+3968];
	add.s32 	%r1279, %r1278, %r1268;
	ld.shared.u32 	%r1280, [%r6+128];
	min.s32 	%r1281, %r1279, %r1280;
	st.shared.u32 	[%r6+128], %r1281;
	ld.shared.u32 	%r1282, [%r1332+3968];
	add.s32 	%r1283, %r1282, %r1273;
	ld.shared.u32 	%r1284, [%r6+8320];
	min.s32 	%r1285, %r1283, %r1284;
	st.shared.u32 	[%r6+8320], %r1285;
	bar.sync 	0;
	add.s32 	%r1334, %r1334, 32;
	add.s32 	%r1333, %r1333, 128;
	add.s32 	%r1332, %r1332, 8192;
	setp.eq.s32 	%p11, %r1334, 0;
	@%p11 bra 	$L__BB1_16;
	bra.uni 	$L__BB1_15;
$L__BB1_16:
	setp.eq.s32 	%p12, %r17, 0;
	@%p12 bra 	$L__BB1_19;
	neg.s32 	%r1341, %r17;
	shl.b32 	%r1286, %r1338, 8;
	add.s32 	%r1288, %r1286, %r60;
	add.s32 	%r1290, %r1288, %r58;
	add.s32 	%r1340, %r1290, 128;
	shl.b32 	%r1292, %r1338, 2;
	add.s32 	%r1293, %r57, %r1292;
	add.s32 	%r1295, %r1293, %r83;
	add.s32 	%r1339, %r1295, 8192;
$L__BB1_18:
	.pragma "nounroll";
	ld.shared.u32 	%r1296, [%r1339+-8192];
	ld.shared.u32 	%r1297, [%r1340+-128];
	add.s32 	%r1298, %r1297, %r1296;
	ld.shared.u32 	%r1299, [%r6];
	min.s32 	%r1300, %r1298, %r1299;
	st.shared.u32 	[%r6], %r1300;
	ld.shared.u32 	%r1301, [%r1339];
	ld.shared.u32 	%r1302, [%r1340+-128];
	add.s32 	%r1303, %r1302, %r1301;
	ld.shared.u32 	%r1304, [%r6+8192];
	min.s32 	%r1305, %r1303, %r1304;
	st.shared.u32 	[%r6+8192], %r1305;
	ld.shared.u32 	%r1306, [%r1340];
	add.s32 	%r1307, %r1306, %r1296;
	ld.shared.u32 	%r1308, [%r6+128];
	min.s32 	%r1309, %r1307, %r1308;
	st.shared.u32 	[%r6+128], %r1309;
	ld.shared.u32 	%r1310, [%r1340];
	add.s32 	%r1311, %r1310, %r1301;
	ld.shared.u32 	%r1312, [%r6+8320];
	min.s32 	%r1313, %r1311, %r1312;
	st.shared.u32 	[%r6+8320], %r1313;
	bar.sync 	0;
	add.s32 	%r1341, %r1341, 1;
	setp.eq.s32 	%p13, %r1341, 0;
	add.s32 	%r1340, %r1340, 256;
	add.s32 	%r1339, %r1339, 4;
	@%p13 bra 	$L__BB1_19;
	bra.uni 	$L__BB1_18;
$L__BB1_19:
	setp.ne.s32 	%p14, %r5, 0;
	@%p14 bra 	$L__BB1_21;
	shl.b32 	%r1323, %r4, 6;
	mad.lo.s32 	%r1324, %r3, %r54, %r1323;
	ld.shared.u32 	%r1325, [%r6];
	add.s32 	%r1326, %r10, %r1324;
	mul.wide.s32 	%rd21, %r1326, 4;
	add.s64 	%rd22, %rd1, %rd21;
	st.global.u32 	[%rd22], %r1325;
	ld.shared.u32 	%r1327, [%r6+8192];
	add.s32 	%r1328, %r11, %r1324;
	mul.wide.s32 	%rd23, %r1328, 4;
	add.s64 	%rd24, %rd1, %rd23;
	st.global.u32 	[%rd24], %r1327;
	ld.shared.u32 	%r1329, [%r6+128];
	st.global.u32 	[%rd22+128], %r1329;
	ld.shared.u32 	%r1330, [%r6+8320];
	st.global.u32 	[%rd24+128], %r1330;
	bra.uni 	$L__BB1_22;
$L__BB1_21:
	mul.lo.s32 	%r1314, %r4, %r54;
	shl.b32 	%r1315, %r1314, 6;
	add.s32 	%r1316, %r3, %r1315;
	ld.shared.u32 	%r1317, [%r6];
	add.s32 	%r1318, %r10, %r1316;
	mul.wide.s32 	%rd17, %r1318, 4;
	add.s64 	%rd18, %rd1, %rd17;
	st.global.u32 	[%rd18], %r1317;
	ld.shared.u32 	%r1319, [%r6+8192];
	add.s32 	%r1320, %r11, %r1316;
	mul.wide.s32 	%rd19, %r1320, 4;
	add.s64 	%rd20, %rd1, %rd19;
	st.global.u32 	[%rd20], %r1319;
	ld.shared.u32 	%r1321, [%r6+128];
	st.global.u32 	[%rd18+128], %r1321;
	ld.shared.u32 	%r1322, [%r6+8320];
	st.global.u32 	[%rd20+128], %r1322;
$L__BB1_22:
	ret;

}
	// .globl	_Z4cal3Piiiii
.visible .entry _Z4cal3Piiiii(
	.param .u64 .ptr .align 1 _Z4cal3Piiiii_param_0,
	.param .u32 _Z4cal3Piiiii_param_1,
	.param .u32 _Z4cal3Piiiii_param_2,
	.param .u32 _Z4cal3Piiiii_param_3,
	.param .u32 _Z4cal3Piiiii_param_4
)
{
	.reg .pred 	%p<10>;
	.reg .b32 	%r<548>;
	.reg .b64 	%rd<15>;
	// demoted variable
	.shared .align 4 .b8 _ZZ4cal3PiiiiiE3Col[16384];
	// demoted variable
	.shared .align 4 .b8 _ZZ4cal3PiiiiiE3Row[16384];
	// demoted variable
	.shared .align 4 .b8 _ZZ4cal3PiiiiiE1D[16384];
	ld.param.u64 	%rd3, [_Z4cal3Piiiii_param_0];
	ld.param.u32 	%r64, [_Z4cal3Piiiii_param_1];
	ld.param.u32 	%r65, [_Z4cal3Piiiii_param_2];
	ld.param.u32 	%r66, [_Z4cal3Piiiii_param_3];
	ld.param.u32 	%r67, [_Z4cal3Piiiii_param_4];
	mov.u32 	%r1, %tid.x;
	mov.u32 	%r2, %tid.y;
	mov.u32 	%r3, %ctaid.x;
	mov.u32 	%r68, %ctaid.y;
	add.s32 	%r4, %r67, %r68;
	mad.lo.s32 	%r5, %r68, 63, %r4;
	setp.eq.s32 	%p1, %r3, %r65;
	@%p1 bra 	$L__BB2_11;
	shr.s32 	%r69, %r67, 31;
	shr.u32 	%r70, %r69, 26;
	add.s32 	%r71, %r67, %r70;
	shr.s32 	%r72, %r71, 6;
	add.s32 	%r73, %r4, %r72;
	setp.eq.s32 	%p2, %r73, %r65;
	setp.ge.s32 	%p3, %r5, %r64;
	or.pred  	%p4, %p3, %p2;
	@%p4 bra 	$L__BB2_11;
	cvta.to.global.u64 	%rd4, %rd3;
	shl.b32 	%r74, %r65, 6;
	mul.lo.s32 	%r75, %r5, %r64;
	shl.b32 	%r76, %r3, 6;
	add.s32 	%r77, %r75, %r76;
	mad.lo.s32 	%r78, %r64, %r2, %r1;
	add.s32 	%r79, %r78, %r77;
	mul.wide.s32 	%rd5, %r79, 4;
	add.s64 	%rd1, %rd4, %rd5;
	ld.global.u32 	%r80, [%rd1];
	shl.b32 	%r81, %r2, 8;
	mov.u32 	%r82, _ZZ4cal3PiiiiiE1D;
	add.s32 	%r83, %r82, %r81;
	shl.b32 	%r84, %r1, 2;
	add.s32 	%r6, %r83, %r84;
	st.shared.u32 	[%r6], %r80;
	shl.b32 	%r85, %r64, 5;
	add.s32 	%r86, %r78, %r85;
	add.s32 	%r87, %r86, %r77;
	mul.wide.s32 	%rd6, %r87, 4;
	add.s64 	%rd2, %rd4, %rd6;
	ld.global.u32 	%r88, [%rd2];
	st.shared.u32 	[%r6+8192], %r88;
	ld.global.u32 	%r89, [%rd1+128];
	st.shared.u32 	[%r6+128], %r89;
	ld.global.u32 	%r90, [%rd2+128];
	st.shared.u32 	[%r6+8320], %r90;
	add.s32 	%r91, %r75, %r74;
	add.s32 	%r92, %r78, %r91;
	mul.wide.s32 	%rd7, %r92, 4;
	add.s64 	%rd8, %rd4, %rd7;
	ld.global.u32 	%r93, [%rd8];
	mov.u32 	%r94, _ZZ4cal3PiiiiiE3Col;
	add.s32 	%r95, %r94, %r81;
	add.s32 	%r96, %r95, %r84;
	st.shared.u32 	[%r96], %r93;
	add.s32 	%r97, %r86, %r91;
	mul.wide.s32 	%rd9, %r97, 4;
	add.s64 	%rd10, %rd4, %rd9;
	ld.global.u32 	%r98, [%rd10];
	st.shared.u32 	[%r96+8192], %r98;
	ld.global.u32 	%r99, [%rd8+128];
	st.shared.u32 	[%r96+128], %r99;
	ld.global.u32 	%r100, [%rd10+128];
	st.shared.u32 	[%r96+8320], %r100;
	mad.lo.s32 	%r101, %r74, %r64, %r76;
	add.s32 	%r102, %r78, %r101;
	mul.wide.s32 	%rd11, %r102, 4;
	add.s64 	%rd12, %rd4, %rd11;
	ld.global.u32 	%r103, [%rd12];
	mov.u32 	%r104, _ZZ4cal3PiiiiiE3Row;
	add.s32 	%r105, %r104, %r81;
	add.s32 	%r106, %r105, %r84;
	st.shared.u32 	[%r106], %r103;
	add.s32 	%r107, %r86, %r101;
	mul.wide.s32 	%rd13, %r107, 4;
	add.s64 	%rd14, %rd4, %rd13;
	ld.global.u32 	%r108, [%rd14];
	st.shared.u32 	[%r106+8192], %r108;
	ld.global.u32 	%r109, [%rd12+128];
	st.shared.u32 	[%r106+128], %r109;
	ld.global.u32 	%r110, [%rd14+128];
	st.shared.u32 	[%r106+8320], %r110;
	bar.sync 	0;
	setp.lt.s32 	%p5, %r66, 1;
	ld.shared.u32 	%r540, [%r6];
	ld.shared.u32 	%r541, [%r6+8192];
	ld.shared.u32 	%r542, [%r6+128];
	ld.shared.u32 	%r543, [%r6+8320];
	@%p5 bra 	$L__BB2_10;
	and.b32  	%r11, %r66, 31;
	setp.lt.u32 	%p6, %r66, 32;
	mov.b32 	%r532, 0;
	@%p6 bra 	$L__BB2_6;
	and.b32  	%r532, %r66, 2147483616;
	neg.s32 	%r519, %r532;
	add.s32 	%r115, %r81, %r94;
	add.s32 	%r518, %r115, 8192;
	add.s32 	%r118, %r84, %r104;
	add.s32 	%r517, %r118, 4096;
$L__BB2_5:
	.pragma "nounroll";
	ld.shared.u32 	%r119, [%r518+-8192];
	ld.shared.u32 	%r120, [%r517+-4096];
	add.s32 	%r121, %r120, %r119;
	min.s32 	%r122, %r121, %r540;
	ld.shared.u32 	%r123, [%r518];
	add.s32 	%r124, %r120, %r123;
	min.s32 	%r125, %r124, %r541;
	ld.shared.u32 	%r126, [%r517+-3968];
	add.s32 	%r127, %r126, %r119;
	min.s32 	%r128, %r127, %r542;
	add.s32 	%r129, %r123, %r126;
	min.s32 	%r130, %r129, %r543;
	ld.shared.u32 	%r131, [%r518+-8188];
	ld.shared.u32 	%r132, [%r517+-3840];
	add.s32 	%r133, %r132, %r131;
	min.s32 	%r134, %r133, %r122;
	ld.shared.u32 	%r135, [%r518+4];
	add.s32 	%r136, %r132, %r135;
	min.s32 	%r137, %r136, %r125;
	ld.shared.u32 	%r138, [%r517+-3712];
	add.s32 	%r139, %r138, %r131;
	min.s32 	%r140, %r139, %r128;
	add.s32 	%r141, %r135, %r138;
	min.s32 	%r142, %r141, %r130;
	ld.shared.u32 	%r143, [%r518+-8184];
	ld.shared.u32 	%r144, [%r517+-3584];
	add.s32 	%r145, %r144, %r143;
	min.s32 	%r146, %r145, %r134;
	ld.shared.u32 	%r147, [%r518+8];
	add.s32 	%r148, %r144, %r147;
	min.s32 	%r149, %r148, %r137;
	ld.shared.u32 	%r150, [%r517+-3456];
	add.s32 	%r151, %r150, %r143;
	min.s32 	%r152, %r151, %r140;
	add.s32 	%r153, %r147, %r150;
	min.s32 	%r154, %r153, %r142;
	ld.shared.u32 	%r155, [%r518+-8180];
	ld.shared.u32 	%r156, [%r517+-3328];
	add.s32 	%r157, %r156, %r155;
	min.s32 	%r158, %r157, %r146;
	ld.shared.u32 	%r159, [%r518+12];
	add.s32 	%r160, %r156, %r159;
	min.s32 	%r161, %r160, %r149;
	ld.shared.u32 	%r162, [%r517+-3200];
	add.s32 	%r163, %r162, %r155;
	min.s32 	%r164, %r163, %r152;
	add.s32 	%r165, %r159, %r162;
	min.s32 	%r166, %r165, %r154;
	ld.shared.u32 	%r167, [%r518+-8176];
	ld.shared.u32 	%r168, [%r517+-3072];
	add.s32 	%r169, %r168, %r167;
	min.s32 	%r170, %r169, %r158;
	ld.shared.u32 	%r171, [%r518+16];
	add.s32 	%r172, %r168, %r171;
	min.s32 	%r173, %r172, %r161;
	ld.shared.u32 	%r174, [%r517+-2944];
	add.s32 	%r175, %r174, %r167;
	min.s32 	%r176, %r175, %r164;
	add.s32 	%r177, %r171, %r174;
	min.s32 	%r178, %r177, %r166;
	ld.shared.u32 	%r179, [%r518+-8172];
	ld.shared.u32 	%r180, [%r517+-2816];
	add.s32 	%r181, %r180, %r179;
	min.s32 	%r182, %r181, %r170;
	ld.shared.u32 	%r183, [%r518+20];
	add.s32 	%r184, %r180, %r183;
	min.s32 	%r185, %r184, %r173;
	ld.shared.u32 	%r186, [%r517+-2688];
	add.s32 	%r187, %r186, %r179;
	min.s32 	%r188, %r187, %r176;
	add.s32 	%r189, %r183, %r186;
	min.s32 	%r190, %r189, %r178;
	ld.shared.u32 	%r191, [%r518+-8168];
	ld.shared.u32 	%r192, [%r517+-2560];
	add.s32 	%r193, %r192, %r191;
	min.s32 	%r194, %r193, %r182;
	ld.shared.u32 	%r195, [%r518+24];
	add.s32 	%r196, %r192, %r195;
	min.s32 	%r197, %r196, %r185;
	ld.shared.u32 	%r198, [%r517+-2432];
	add.s32 	%r199, %r198, %r191;
	min.s32 	%r200, %r199, %r188;
	add.s32 	%r201, %r195, %r198;
	min.s32 	%r202, %r201, %r190;
	ld.shared.u32 	%r203, [%r518+-8164];
	ld.shared.u32 	%r204, [%r517+-2304];
	add.s32 	%r205, %r204, %r203;
	min.s32 	%r206, %r205, %r194;
	ld.shared.u32 	%r207, [%r518+28];
	add.s32 	%r208, %r204, %r207;
	min.s32 	%r209, %r208, %r197;
	ld.shared.u32 	%r210, [%r517+-2176];
	add.s32 	%r211, %r210, %r203;
	min.s32 	%r212, %r211, %r200;
	add.s32 	%r213, %r207, %r210;
	min.s32 	%r214, %r213, %r202;
	ld.shared.u32 	%r215, [%r518+-8160];
	ld.shared.u32 	%r216, [%r517+-2048];
	add.s32 	%r217, %r216, %r215;
	min.s32 	%r218, %r217, %r206;
	ld.shared.u32 	%r219, [%r518+32];
	add.s32 	%r220, %r216, %r219;
	min.s32 	%r221, %r220, %r209;
	ld.shared.u32 	%r222, [%r517+-1920];
	add.s32 	%r223, %r222, %r215;
	min.s32 	%r224, %r223, %r212;
	add.s32 	%r225, %r219, %r222;
	min.s32 	%r226, %r225, %r214;
	ld.shared.u32 	%r227, [%r518+-8156];
	ld.shared.u32 	%r228, [%r517+-1792];
	add.s32 	%r229, %r228, %r227;
	min.s32 	%r230, %r229, %r218;
	ld.shared.u32 	%r231, [%r518+36];
	add.s32 	%r232, %r228, %r231;
	min.s32 	%r233, %r232, %r221;
	ld.shared.u32 	%r234, [%r517+-1664];
	add.s32 	%r235, %r234, %r227;
	min.s32 	%r236, %r235, %r224;
	add.s32 	%r237, %r231, %r234;
	min.s32 	%r238, %r237, %r226;
	ld.shared.u32 	%r239, [%r518+-8152];
	ld.shared.u32 	%r240, [%r517+-1536];
	add.s32 	%r241, %r240, %r239;
	min.s32 	%r242, %r241, %r230;
	ld.shared.u32 	%r243, [%r518+40];
	add.s32 	%r244, %r240, %r243;
	min.s32 	%r245, %r244, %r233;
	ld.shared.u32 	%r246, [%r517+-1408];
	add.s32 	%r247, %r246, %r239;
	min.s32 	%r248, %r247, %r236;
	add.s32 	%r249, %r243, %r246;
	min.s32 	%r250, %r249, %r238;
	ld.shared.u32 	%r251, [%r518+-8148];
	ld.shared.u32 	%r252, [%r517+-1280];
	add.s32 	%r253, %r252, %r251;
	min.s32 	%r254, %r253, %r242;
	ld.shared.u32 	%r255, [%r518+44];
	add.s32 	%r256, %r252, %r255;
	min.s32 	%r257, %r256, %r245;
	ld.shared.u32 	%r258, [%r517+-1152];
	add.s32 	%r259, %r258, %r251;
	min.s32 	%r260, %r259, %r248;
	add.s32 	%r261, %r255, %r258;
	min.s32 	%r262, %r261, %r250;
	ld.shared.u32 	%r263, [%r518+-8144];
	ld.shared.u32 	%r264, [%r517+-1024];
	add.s32 	%r265, %r264, %r263;
	min.s32 	%r266, %r265, %r254;
	ld.shared.u32 	%r267, [%r518+48];
	add.s32 	%r268, %r264, %r267;
	min.s32 	%r269, %r268, %r257;
	ld.shared.u32 	%r270, [%r517+-896];
	add.s32 	%r271, %r270, %r263;
	min.s32 	%r272, %r271, %r260;
	add.s32 	%r273, %r267, %r270;
	min.s32 	%r274, %r273, %r262;
	ld.shared.u32 	%r275, [%r518+-8140];
	ld.shared.u32 	%r276, [%r517+-768];
	add.s32 	%r277, %r276, %r275;
	min.s32 	%r278, %r277, %r266;
	ld.shared.u32 	%r279, [%r518+52];
	add.s32 	%r280, %r276, %r279;
	min.s32 	%r281, %r280, %r269;
	ld.shared.u32 	%r282, [%r517+-640];
	add.s32 	%r283, %r282, %r275;
	min.s32 	%r284, %r283, %r272;
	add.s32 	%r285, %r279, %r282;
	min.s32 	%r286, %r285, %r274;
	ld.shared.u32 	%r287, [%r518+-8136];
	ld.shared.u32 	%r288, [%r517+-512];
	add.s32 	%r289, %r288, %r287;
	min.s32 	%r290, %r289, %r278;
	ld.shared.u32 	%r291, [%r518+56];
	add.s32 	%r292, %r288, %r291;
	min.s32 	%r293, %r292, %r281;
	ld.shared.u32 	%r294, [%r517+-384];
	add.s32 	%r295, %r294, %r287;
	min.s32 	%r296, %r295, %r284;
	add.s32 	%r297, %r291, %r294;
	min.s32 	%r298, %r297, %r286;
	ld.shared.u32 	%r299, [%r518+-8132];
	ld.shared.u32 	%r300, [%r517+-256];
	add.s32 	%r301, %r300, %r299;
	min.s32 	%r302, %r301, %r290;
	ld.shared.u32 	%r303, [%r518+60];
	add.s32 	%r304, %r300, %r303;
	min.s32 	%r305, %r304, %r293;
	ld.shared.u32 	%r306, [%r517+-128];
	add.s32 	%r307, %r306, %r299;
	min.s32 	%r308, %r307, %r296;
	add.s32 	%r309, %r303, %r306;
	min.s32 	%r310, %r309, %r298;
	ld.shared.u32 	%r311, [%r518+-8128];
	ld.shared.u32 	%r312, [%r517];
	add.s32 	%r313, %r312, %r311;
	min.s32 	%r314, %r313, %r302;
	ld.shared.u32 	%r315, [%r518+64];
	add.s32 	%r316, %r312, %r315;
	min.s32 	%r317, %r316, %r305;
	ld.shared.u32 	%r318, [%r517+128];
	add.s32 	%r319, %r318, %r311;
	min.s32 	%r320, %r319, %r308;
	add.s32 	%r321, %r315, %r318;
	min.s32 	%r322, %r321, %r310;
	ld.shared.u32 	%r323, [%r518+-8124];
	ld.shared.u32 	%r324, [%r517+256];
	add.s32 	%r325, %r324, %r323;
	min.s32 	%r326, %r325, %r314;
	ld.shared.u32 	%r327, [%r518+68];
	add.s32 	%r328, %r324, %r327;
	min.s32 	%r329, %r328, %r317;
	ld.shared.u32 	%r330, [%r517+384];
	add.s32 	%r331, %r330, %r323;
	min.s32 	%r332, %r331, %r320;
	add.s32 	%r333, %r327, %r330;
	min.s32 	%r334, %r333, %r322;
	ld.shared.u32 	%r335, [%r518+-8120];
	ld.shared.u32 	%r336, [%r517+512];
	add.s32 	%r337, %r336, %r335;
	min.s32 	%r338, %r337, %r326;
	ld.shared.u32 	%r339, [%r518+72];
	add.s32 	%r340, %r336, %r339;
	min.s32 	%r341, %r340, %r329;
	ld.shared.u32 	%r342, [%r517+640];
	add.s32 	%r343, %r342, %r335;
	min.s32 	%r344, %r343, %r332;
	add.s32 	%r345, %r339, %r342;
	min.s32 	%r346, %r345, %r334;
	ld.shared.u32 	%r347, [%r518+-8116];
	ld.shared.u32 	%r348, [%r517+768];
	add.s32 	%r349, %r348, %r347;
	min.s32 	%r350, %r349, %r338;
	ld.shared.u32 	%r351, [%r518+76];
	add.s32 	%r352, %r348, %r351;
	min.s32 	%r353, %r352, %r341;
	ld.shared.u32 	%r354, [%r517+896];
	add.s32 	%r355, %r354, %r347;
	min.s32 	%r356, %r355, %r344;
	add.s32 	%r357, %r351, %r354;
	min.s32 	%r358, %r357, %r346;
	ld.shared.u32 	%r359, [%r518+-8112];
	ld.shared.u32 	%r360, [%r517+1024];
	add.s32 	%r361, %r360, %r359;
	min.s32 	%r362, %r361, %r350;
	ld.shared.u32 	%r363, [%r518+80];
	add.s32 	%r364, %r360, %r363;
	min.s32 	%r365, %r364, %r353;
	ld.shared.u32 	%r366, [%r517+1152];
	add.s32 	%r367, %r366, %r359;
	min.s32 	%r368, %r367, %r356;
	add.s32 	%r369, %r363, %r366;
	min.s32 	%r370, %r369, %r358;
	ld.shared.u32 	%r371, [%r518+-8108];
	ld.shared.u32 	%r372, [%r517+1280];
	add.s32 	%r373, %r372, %r371;
	min.s32 	%r374, %r373, %r362;
	ld.shared.u32 	%r375, [%r518+84];
	add.s32 	%r376, %r372, %r375;
	min.s32 	%r377, %r376, %r365;
	ld.shared.u32 	%r378, [%r517+1408];
	add.s32 	%r379, %r378, %r371;
	min.s32 	%r380, %r379, %r368;
	add.s32 	%r381, %r375, %r378;
	min.s32 	%r382, %r381, %r370;
	ld.shared.u32 	%r383, [%r518+-8104];
	ld.shared.u32 	%r384, [%r517+1536];
	add.s32 	%r385, %r384, %r383;
	min.s32 	%r386, %r385, %r374;
	ld.shared.u32 	%r387, [%r518+88];
	add.s32 	%r388, %r384, %r387;
	min.s32 	%r389, %r388, %r377;
	ld.shared.u32 	%r390, [%r517+1664];
	add.s32 	%r391, %r390, %r383;
	min.s32 	%r392, %r391, %r380;
	add.s32 	%r393, %r387, %r390;
	min.s32 	%r394, %r393, %r382;
	ld.shared.u32 	%r395, [%r518+-8100];
	ld.shared.u32 	%r396, [%r517+1792];
	add.s32 	%r397, %r396, %r395;
	min.s32 	%r398, %r397, %r386;
	ld.shared.u32 	%r399, [%r518+92];
	add.s32 	%r400, %r396, %r399;
	min.s32 	%r401, %r400, %r389;
	ld.shared.u32 	%r402, [%r517+1920];
	add.s32 	%r403, %r402, %r395;
	min.s32 	%r404, %r403, %r392;
	add.s32 	%r405, %r399, %r402;
	min.s32 	%r406, %r405, %r394;
	ld.shared.u32 	%r407, [%r518+-8096];
	ld.shared.u32 	%r408, [%r517+2048];
	add.s32 	%r409, %r408, %r407;
	min.s32 	%r410, %r409, %r398;
	ld.shared.u32 	%r411, [%r518+96];
	add.s32 	%r412, %r408, %r411;
	min.s32 	%r413, %r412, %r401;
	ld.shared.u32 	%r414, [%r517+2176];
	add.s32 	%r415, %r414, %r407;
	min.s32 	%r416, %r415, %r404;
	add.s32 	%r417, %r411, %r414;
	min.s32 	%r418, %r417, %r406;
	ld.shared.u32 	%r419, [%r518+-8092];
	ld.shared.u32 	%r420, [%r517+2304];
	add.s32 	%r421, %r420, %r419;
	min.s32 	%r422, %r421, %r410;
	ld.shared.u32 	%r423, [%r518+100];
	add.s32 	%r424, %r420, %r423;
	min.s32 	%r425, %r424, %r413;
	ld.shared.u32 	%r426, [%r517+2432];
	add.s32 	%r427, %r426, %r419;
	min.s32 	%r428, %r427, %r416;
	add.s32 	%r429, %r423, %r426;
	min.s32 	%r430, %r429, %r418;
	ld.shared.u32 	%r431, [%r518+-8088];
	ld.shared.u32 	%r432, [%r517+2560];
	add.s32 	%r433, %r432, %r431;
	min.s32 	%r434, %r433, %r422;
	ld.shared.u32 	%r435, [%r518+104];
	add.s32 	%r436, %r432, %r435;
	min.s32 	%r437, %r436, %r425;
	ld.shared.u32 	%r438, [%r517+2688];
	add.s32 	%r439, %r438, %r431;
	min.s32 	%r440, %r439, %r428;
	add.s32 	%r441, %r435, %r438;
	min.s32 	%r442, %r441, %r430;
	ld.shared.u32 	%r443, [%r518+-8084];
	ld.shared.u32 	%r444, [%r517+2816];
	add.s32 	%r445, %r444, %r443;
	min.s32 	%r446, %r445, %r434;
	ld.shared.u32 	%r447, [%r518+108];
	add.s32 	%r448, %r444, %r447;
	min.s32 	%r449, %r448, %r437;
	ld.shared.u32 	%r450, [%r517+2944];
	add.s32 	%r451, %r450, %r443;
	min.s32 	%r452, %r451, %r440;
	add.s32 	%r453, %r447, %r450;
	min.s32 	%r454, %r453, %r442;
	ld.shared.u32 	%r455, [%r518+-8080];
	ld.shared.u32 	%r456, [%r517+3072];
	add.s32 	%r457, %r456, %r455;
	min.s32 	%r458, %r457, %r446;
	ld.shared.u32 	%r459, [%r518+112];
	add.s32 	%r460, %r456, %r459;
	min.s32 	%r461, %r460, %r449;
	ld.shared.u32 	%r462, [%r517+3200];
	add.s32 	%r463, %r462, %r455;
	min.s32 	%r464, %r463, %r452;
	add.s32 	%r465, %r459, %r462;
	min.s32 	%r466, %r465, %r454;
	ld.shared.u32 	%r467, [%r518+-8076];
	ld.shared.u32 	%r468, [%r517+3328];
	add.s32 	%r469, %r468, %r467;
	min.s32 	%r470, %r469, %r458;
	ld.shared.u32 	%r471, [%r518+116];
	add.s32 	%r472, %r468, %r471;
	min.s32 	%r473, %r472, %r461;
	ld.shared.u32 	%r474, [%r517+3456];
	add.s32 	%r475, %r474, %r467;
	min.s32 	%r476, %r475, %r464;
	add.s32 	%r477, %r471, %r474;
	min.s32 	%r478, %r477, %r466;
	ld.shared.u32 	%r479, [%r518+-8072];
	ld.shared.u32 	%r480, [%r517+3584];
	add.s32 	%r481, %r480, %r479;
	min.s32 	%r482, %r481, %r470;
	ld.shared.u32 	%r483, [%r518+120];
	add.s32 	%r484, %r480, %r483;
	min.s32 	%r485, %r484, %r473;
	ld.shared.u32 	%r486, [%r517+3712];
	add.s32 	%r487, %r486, %r479;
	min.s32 	%r488, %r487, %r476;
	add.s32 	%r489, %r483, %r486;
	min.s32 	%r490, %r489, %r478;
	ld.shared.u32 	%r491, [%r518+-8068];
	ld.shared.u32 	%r492, [%r517+3840];
	add.s32 	%r493, %r492, %r491;
	min.s32 	%r540, %r493, %r482;
	ld.shared.u32 	%r494, [%r518+124];
	add.s32 	%r495, %r492, %r494;
	min.s32 	%r541, %r495, %r485;
	ld.shared.u32 	%r496, [%r517+3968];
	add.s32 	%r497, %r496, %r491;
	min.s32 	%r542, %r497, %r488;
	add.s32 	%r498, %r494, %r496;
	min.s32 	%r543, %r498, %r490;
	add.s32 	%r519, %r519, 32;
	add.s32 	%r518, %r518, 128;
	add.s32 	%r517, %r517, 8192;
	setp.ne.s32 	%p7, %r519, 0;
	@%p7 bra 	$L__BB2_5;
$L__BB2_6:
	setp.eq.s32 	%p8, %r11, 0;
	@%p8 bra 	$L__BB2_9;
	neg.s32 	%r535, %r11;
	shl.b32 	%r499, %r532, 8;
	add.s32 	%r501, %r499, %r84;
	add.s32 	%r503, %r501, %r104;
	add.s32 	%r534, %r503, 128;
	shl.b32 	%r505, %r532, 2;
	add.s32 	%r506, %r81, %r505;
	add.s32 	%r508, %r506, %r94;
	add.s32 	%r533, %r508, 8192;
$L__BB2_8:
	.pragma "nounroll";
	ld.shared.u32 	%r509, [%r533+-8192];
	ld.shared.u32 	%r510, [%r534+-128];
	add.s32 	%r511, %r510, %r509;
	min.s32 	%r540, %r511, %r540;
	ld.shared.u32 	%r512, [%r533];
	add.s32 	%r513, %r510, %r512;
	min.s32 	%r541, %r513, %r541;
	ld.shared.u32 	%r514, [%r534];
	add.s32 	%r515, %r514, %r509;
	min.s32 	%r542, %r515, %r542;
	add.s32 	%r516, %r512, %r514;
	min.s32 	%r543, %r516, %r543;
	add.s32 	%r535, %r535, 1;
	setp.ne.s32 	%p9, %r535, 0;
	add.s32 	%r534, %r534, 256;
	add.s32 	%r533, %r533, 4;
	@%p9 bra 	$L__BB2_8;
$L__BB2_9:
	st.shared.u32 	[%r6], %r540;
	st.shared.u32 	[%r6+8192], %r541;
	st.shared.u32 	[%r6+128], %r542;
	st.shared.u32 	[%r6+8320], %r543;
$L__BB2_10:
	st.global.u32 	[%rd1], %r540;
	st.global.u32 	[%rd2], %r541;
	st.global.u32 	[%rd1+128], %r542;
	st.global.u32 	[%rd2+128], %r543;
$L__BB2_11:
	ret;

}


// ===== COMPILED SASS (sm_100) =====

	.target	sm_100

	.elftype	@"ET_EXEC"


//--------------------- .note.nv.tkinfo           --------------------------
	.section	.note.nv.tkinfo,"",@"SHT_NOTE"
	.sectionflags	@"SHF_NOTE_NV_TKINFO"
	.tkinfo
        /*0018*/ 	.word	0x00000002
        /*0030*/ 	.string	""
        /*0030*/ 	.string	"ptxas"
        /*0030*/ 	.string	"Cuda compilation tools, release 13.0, V13.0.88"
        /*0030*/ 	.string	"Build cuda_13.0.r13.0/compiler.36424714_0"
        /*0030*/ 	.string	"-arch sm_100 -m 64 "



//--------------------- .note.nv.cuinfo           --------------------------
	.section	.note.nv.cuinfo,"",@"SHT_NOTE"
	.sectionflags	@"SHF_NOTE_NV_CUINFO"
        /*0018*/ 	.short	0x0002
        /*001a*/ 	.short	0x0064
        /*001c*/ 	.short	0x0082
	.zero		2


//--------------------- .nv.info                  --------------------------
	.section	.nv.info,"",@"SHT_CUDA_INFO"
	.align	4


	//----- nvinfo : EIATTR_REGCOUNT
	.align		4
        /*0000*/ 	.byte	0x04, 0x2f
        /*0002*/ 	.short	(.L_1 - .L_0)
	.align		4
.L_0:
        /*0004*/ 	.word	index@(_Z4cal1Piiii)
        /*0008*/ 	.word	0x00000012


	//----- nvinfo : EIATTR_FRAME_SIZE
	.align		4
.L_1:
        /*000c*/ 	.byte	0x04, 0x11
        /*000e*/ 	.short	(.L_3 - .L_2)
	.align		4
.L_2:
        /*0010*/ 	.word	index@(_Z4cal1Piiii)
        /*0014*/ 	.word	0x00000000


	//----- nvinfo : EIATTR_REGCOUNT
	.align		4
.L_3:
        /*0018*/ 	.byte	0x04, 0x2f
        /*001a*/ 	.short	(.L_5 - .L_4)
	.align		4
.L_4:
        /*001c*/ 	.word	index@(_Z4cal2Piiii)
        /*0020*/ 	.word	0x0000001f


	//----- nvinfo : EIATTR_FRAME_SIZE
	.align		4
.L_5:
        /*0024*/ 	.byte	0x04, 0x11
        /*0026*/ 	.short	(.L_7 - .L_6)
	.align		4
.L_6:
        /*0028*/ 	.word	index@(_Z4cal2Piiii)
        /*002c*/ 	.word	0x00000000


	//----- nvinfo : EIATTR_REGCOUNT
	.align		4
.L_7:
        /*0030*/ 	.byte	0x04, 0x2f
        /*0032*/ 	.short	(.L_9 - .L_8)
	.align		4
.L_8:
        /*0034*/ 	.word	index@(_Z4cal3Piiiii)
        /*0038*/ 	.word	0x00000020


	//----- nvinfo : EIATTR_FRAME_SIZE
	.align		4
.L_9:
        /*003c*/ 	.byte	0x04, 0x11
        /*003e*/ 	.short	(.L_11 - .L_10)
	.align		4
.L_10:
        /*0040*/ 	.word	index@(_Z4cal3Piiiii)
        /*0044*/ 	.word	0x00000000


	//----- nvinfo : EIATTR_MIN_STACK_SIZE
	.align		4
.L_11:
        /*0048*/ 	.byte	0x04, 0x12
        /*004a*/ 	.short	(.L_13 - .L_12)
	.align		4
.L_12:
        /*004c*/ 	.word	index@(_Z4cal3Piiiii)
        /*0050*/ 	.word	0x00000000


	//----- nvinfo : EIATTR_MIN_STACK_SIZE
	.align		4
.L_13:
        /*0054*/ 	.byte	0x04, 0x12
        /*0056*/ 	.short	(.L_15 - .L_14)
	.align		4
.L_14:
        /*0058*/ 	.word	index@(_Z4cal2Piiii)
        /*005c*/ 	.word	0x00000000


	//----- nvinfo : EIATTR_MIN_STACK_SIZE
	.align		4
.L_15:
        /*0060*/ 	.byte	0x04, 0x12
        /*0062*/ 	.short	(.L_17 - .L_16)
	.align		4
.L_16:
        /*0064*/ 	.word	index@(_Z4cal1Piiii)
        /*0068*/ 	.word	0x00000000
.L_17:


//--------------------- .nv.compat                --------------------------
	.section	.nv.compat,"",@"SHT_CUDA_COMPAT_INFO"
	.align	4
        /*0000*/ 	.byte	0x02, 0x09, 0x00, 0x00, 0x02, 0x02, 0x01, 0x00, 0x02, 0x05, 0x05, 0x00, 0x03, 0x07, 0x01, 0x01
        /*0010*/ 	.byte	0x02, 0x03, 0x00, 0x00, 0x02, 0x06, 0x01, 0x00, 0x04, 0x0b, 0x08, 0x00, 0x09, 0x00, 0x00, 0x00
        /*0020*/ 	.byte	0x00, 0x00, 0x00, 0x00


//--------------------- .nv.info._Z4cal3Piiiii    --------------------------
	.section	.nv.info._Z4cal3Piiiii,"",@"SHT_CUDA_INFO"
	.sectionflags	@""
	.align	4


	//----- nvinfo : EIATTR_CUDA_API_VERSION
	.align		4
        /*0000*/ 	.byte	0x04, 0x37
        /*0002*/ 	.short	(.L_19 - .L_18)
.L_18:
        /*0004*/ 	.word	0x00000082


	//----- nvinfo : EIATTR_KPARAM_INFO
	.align		4
.L_19:
        /*0008*/ 	.byte	0x04, 0x17
        /*000a*/ 	.short	(.L_21 - .L_20)
.L_20:
        /*000c*/ 	.word	0x00000000
        /*0010*/ 	.short	0x0004
        /*0012*/ 	.short	0x0014
        /*0014*/ 	.byte	0x00, 0xf0, 0x11, 0x00


	//----- nvinfo : EIATTR_KPARAM_INFO
	.align		4
.L_21:
        /*0018*/ 	.byte	0x04, 0x17
        /*001a*/ 	.short	(.L_23 - .L_22)
.L_22:
        /*001c*/ 	.word	0x00000000
        /*0020*/ 	.short	0x0003
        /*0022*/ 	.short	0x0010
        /*0024*/ 	.byte	0x00, 0xf0, 0x11, 0x00


	//----- nvinfo : EIATTR_KPARAM_INFO
	.align		4
.L_23:
        /*0028*/ 	.byte	0x04, 0x17
        /*002a*/ 	.short	(.L_25 - .L_24)
.L_24:
        /*002c*/ 	.word	0x00000000
        /*0030*/ 	.short	0x0002
        /*0032*/ 	.short	0x000c
        /*0034*/ 	.byte	0x00, 0xf0, 0x11, 0x00


	//----- nvinfo : EIATTR_KPARAM_INFO
	.align		4
.L_25:
        /*0038*/ 	.byte	0x04, 0x17
        /*003a*/ 	.short	(.L_27 - .L_26)
.L_26:
        /*003c*/ 	.word	0x00000000
        /*0040*/ 	.short	0x0001
        /*0042*/ 	.short	0x0008
        /*0044*/ 	.byte	0x00, 0xf0, 0x11, 0x00


	//----- nvinfo : EIATTR_KPARAM_INFO
	.align		4
.L_27:
        /*0048*/ 	.byte	0x04, 0x17
        /*004a*/ 	.short	(.L_29 - .L_28)
.L_28:
        /*004c*/ 	.word	0x00000000
        /*0050*/ 	.short	0x0000
        /*0052*/ 	.short	0x0000
        /*0054*/ 	.byte	0x00, 0xf5, 0x21, 0x00


	//----- nvinfo : EIATTR_SPARSE_MMA_MASK
	.align		4
.L_29:
        /*0058*/ 	.byte	0x03, 0x50
        /*005a*/ 	.short	0x0000


	//----- nvinfo : EIATTR_MAXREG_COUNT
	.align		4
        /*005c*/ 	.byte	0x03, 0x1b
        /*005e*/ 	.short	0x00ff


	//----- nvinfo : EIATTR_NUM_BARRIERS
	.align		4
        /*0060*/ 	.byte	0x02, 0x4c
        /*0062*/ 	.byte	0x01
	.zero		1


	//----- nvinfo : EIATTR_MERCURY_ISA_VERSION
	.align		4
        /*0064*/ 	.byte	0x03, 0x5f
        /*0066*/ 	.short	0x0101


	//----- nvinfo : EIATTR_VRC_CTA_INIT_COUNT
	.align		4
        /*0068*/ 	.byte	0x02, 0x4a
	.zero		1
	.zero		1


	//----- nvinfo : EIATTR_EXIT_INSTR_OFFSETS
	.align		4
        /*006c*/ 	.byte	0x04, 0x1c
        /*006e*/ 	.short	(.L_31 - .L_30)


	//   ....[0]....
.L_30:
        /*0070*/ 	.word	0x00000040


	//   ....[1]....
        /*0074*/ 	.word	0x000000f0


	//   ....[2]....
        /*0078*/ 	.word	0x000014e0


	//----- nvinfo : EIATTR_CBANK_PARAM_SIZE
	.align		4
.L_31:
        /*007c*/ 	.byte	0x03, 0x19
        /*007e*/ 	.short	0x0018


	//----- nvinfo : EIATTR_PARAM_CBANK
	.align		4
        /*0080*/ 	.byte	0x04, 0x0a
        /*0082*/ 	.short	(.L_33 - .L_32)
	.align		4
.L_32:
        /*0084*/ 	.word	index@(.nv.constant0._Z4cal3Piiiii)
        /*0088*/ 	.short	0x0380
        /*008a*/ 	.short	0x0018


	//----- nvinfo : EIATTR_SW_WAR
	.align		4
.L_33:
        /*008c*/ 	.byte	0x04, 0x36
        /*008e*/ 	.short	(.L_35 - .L_34)
.L_34:
        /*0090*/ 	.word	0x00000008
.L_35:


//--------------------- .nv.info._Z4cal2Piiii     --------------------------
	.section	.nv.info._Z4cal2Piiii,"",@"SHT_CUDA_INFO"
	.sectionflags	@""
	.align	4


	//----- nvinfo : EIATTR_CUDA_API_VERSION
	.align		4
        /*0000*/ 	.byte	0x04, 0x37
        /*0002*/ 	.short	(.L_37 - .L_36)
.L_36:
        /*0004*/ 	.word	0x00000082


	//----- nvinfo : EIATTR_KPARAM_INFO
	.align		4
.L_37:
        /*0008*/ 	.byte	0x04, 0x17
        /*000a*/ 	.short	(.L_39 - .L_38)
.L_38:
        /*000c*/ 	.word	0x00000000
        /*0010*/ 	.short	0x0003
        /*0012*/ 	.short	0x0010
        /*0014*/ 	.byte	0x00, 0xf0, 0x11, 0x00


	//----- nvinfo : EIATTR_KPARAM_INFO
	.align		4
.L_39:
        /*0018*/ 	.byte	0x04, 0x17
        /*001a*/ 	.short	(.L_41 - .L_40)
.L_40:
        /*001c*/ 	.word	0x00000000
        /*0020*/ 	.short	0x0002
        /*0022*/ 	.short	0x000c
        /*0024*/ 	.byte	0x00, 0xf0, 0x11, 0x00


	//----- nvinfo : EIATTR_KPARAM_INFO
	.align		4
.L_41:
        /*0028*/ 	.byte	0x04, 0x17
        /*002a*/ 	.short	(.L_43 - .L_42)
.L_42:
        /*002c*/ 	.word	0x00000000
        /*0030*/ 	.short	0x0001
        /*0032*/ 	.short	0x0008
        /*0034*/ 	.byte	0x00, 0xf0, 0x11, 0x00


	//----- nvinfo : EIATTR_KPARAM_INFO
	.align		4
.L_43:
        /*0038*/ 	.byte	0x04, 0x17
        /*003a*/ 	.short	(.L_45 - .L_44)
.L_44:
        /*003c*/ 	.word	0x00000000
        /*0040*/ 	.short	0x0000
        /*0042*/ 	.short	0x0000
        /*0044*/ 	.byte	0x00, 0xf5, 0x21, 0x00


	//----- nvinfo : EIATTR_SPARSE_MMA_MASK
	.align		4
.L_45:
        /*0048*/ 	.byte	0x03, 0x50
        /*004a*/ 	.short	0x0000


	//----- nvinfo : EIATTR_MAXREG_COUNT
	.align		4
        /*004c*/ 	.byte	0x03, 0x1b
        /*004e*/ 	.short	0x00ff


	//----- nvinfo : EIATTR_NUM_BARRIERS
	.align		4
        /*0050*/ 	.byte	0x02, 0x4c
        /*0052*/ 	.byte	0x01
	.zero		1


	//----- nvinfo : EIATTR_MERCURY_ISA_VERSION
	.align		4
        /*0054*/ 	.byte	0x03, 0x5f
        /*0056*/ 	.short	0x0101


	//----- nvinfo : EIATTR_VRC_CTA_INIT_COUNT
	.align		4
        /*0058*/ 	.byte	0x02, 0x4a
	.zero		1
	.zero		1


	//----- nvinfo : EIATTR_EXIT_INSTR_OFFSETS
	.align		4
        /*005c*/ 	.byte	0x04, 0x1c
        /*005e*/ 	.short	(.L_47 - .L_46)


	//   ....[0]....
.L_46:
        /*0060*/ 	.word	0x00000040


	//   ....[1]....
        /*0064*/ 	.word	0x00005770


	//   ....[2]....
        /*0068*/ 	.word	0x00005880


	//----- nvinfo : EIATTR_CBANK_PARAM_SIZE
	.align		4
.L_47:
        /*006c*/ 	.byte	0x03, 0x19
        /*006e*/ 	.short	0x0014


	//----- nvinfo : EIATTR_PARAM_CBANK
	.align		4
        /*0070*/ 	.byte	0x04, 0x0a
        /*0072*/ 	.short	(.L_49 - .L_48)
	.align		4
.L_48:
        /*0074*/ 	.word	index@(.nv.constant0._Z4cal2Piiii)
        /*0078*/ 	.short	0x0380
        /*007a*/ 	.short	0x0014


	//----- nvinfo : EIATTR_SW_WAR
	.align		4
.L_49:
        /*007c*/ 	.byte	0x04, 0x36
        /*007e*/ 	.short	(.L_51 - .L_50)
.L_50:
        /*0080*/ 	.word	0x00000008
.L_51:


//--------------------- .nv.info._Z4cal1Piiii     --------------------------
	.section	.nv.info._Z4cal1Piiii,"",@"SHT_CUDA_INFO"
	.sectionflags	@""
	.align	4


	//----- nvinfo : EIATTR_CUDA_API_VERSION
	.align		4
        /*0000*/ 	.byte	0x04, 0x37
        /*0002*/ 	.short	(.L_53 - .L_52)
.L_52:
        /*0004*/ 	.word	0x00000082


	//----- nvinfo : EIATTR_KPARAM_INFO
	.align		4
.L_53:
        /*0008*/ 	.byte	0x04, 0x17
        /*000a*/ 	.short	(.L_55 - .L_54)
.L_54:
        /*000c*/ 	.word	0x00000000
        /*0010*/ 	.short	0x0003
        /*0012*/ 	.short	0x0010
        /*0014*/ 	.byte	0x00, 0xf0, 0x11, 0x00


	//----- nvinfo : EIATTR_KPARAM_INFO
	.align		4
.L_55:
        /*0018*/ 	.byte	0x04, 0x17
        /*001a*/ 	.short	(.L_57 - .L_56)
.L_56:
        /*001c*/ 	.word	0x00000000
        /*0020*/ 	.short	0x0002
        /*0022*/ 	.short	0x000c
        /*0024*/ 	.byte	0x00, 0xf0, 0x11, 0x00


	//----- nvinfo : EIATTR_KPARAM_INFO
	.align		4
.L_57:
        /*0028*/ 	.byte	0x04, 0x17
        /*002a*/ 	.short	(.L_59 - .L_58)
.L_58:
        /*002c*/ 	.word	0x00000000
        /*0030*/ 	.short	0x0001
        /*0032*/ 	.short	0x0008
        /*0034*/ 	.byte	0x00, 0xf0, 0x11, 0x00


	//----- nvinfo : EIATTR_KPARAM_INFO
	.align		4
.L_59:
        /*0038*/ 	.byte	0x04, 0x17
        /*003a*/ 	.short	(.L_61 - .L_60)
.L_60:
        /*003c*/ 	.word	0x00000000
        /*0040*/ 	.short	0x0000
        /*0042*/ 	.short	0x0000
        /*0044*/ 	.byte	0x00, 0xf5, 0x21, 0x00


	//----- nvinfo : EIATTR_SPARSE_MMA_MASK
	.align		4
.L_61:
        /*0048*/ 	.byte	0x03, 0x50
        /*004a*/ 	.short	0x0000


	//----- nvinfo : EIATTR_MAXREG_COUNT
	.align		4
        /*004c*/ 	.byte	0x03, 0x1b
        /*004e*/ 	.short	0x00ff


	//----- nvinfo : EIATTR_NUM_BARRIERS
	.align		4
        /*0050*/ 	.byte	0x02, 0x4c
        /*0052*/ 	.byte	0x01
	.zero		1


	//----- nvinfo : EIATTR_MERCURY_ISA_VERSION
	.align		4
        /*0054*/ 	.byte	0x03, 0x5f
        /*0056*/ 	.short	0x0101


	//----- nvinfo : EIATTR_VRC_CTA_INIT_COUNT
	.align		4
        /*0058*/ 	.byte	0x02, 0x4a
	.zero		1
	.zero		1


	//----- nvinfo : EIATTR_EXIT_INSTR_OFFSETS
	.align		4
        /*005c*/ 	.byte	0x04, 0x1c
        /*005e*/ 	.short	(.L_63 - .L_62)


	//   ....[0]....
.L_62:
        /*0060*/ 	.word	0x00001860


	//----- nvinfo : EIATTR_CBANK_PARAM_SIZE
	.align		4
.L_63:
        /*0064*/ 	.byte	0x03, 0x19
        /*0066*/ 	.short	0x0014


	//----- nvinfo : EIATTR_PARAM_CBANK
	.align		4
        /*0068*/ 	.byte	0x04, 0x0a
        /*006a*/ 	.short	(.L_65 - .L_64)
	.align		4
.L_64:
        /*006c*/ 	.word	index@(.nv.constant0._Z4cal1Piiii)
        /*0070*/ 	.short	0x0380
        /*0072*/ 	.short	0x0014


	//----- nvinfo : EIATTR_SW_WAR
	.align		4
.L_65:
        /*0074*/ 	.byte	0x04, 0x36
        /*0076*/ 	.short	(.L_67 - .L_66)
.L_66:
        /*0078*/ 	.word	0x00000008
.L_67:


//--------------------- .nv.callgraph             --------------------------
	.section	.nv.callgraph,"",@"SHT_CUDA_CALLGRAPH"
	.align	4
	.sectionentsize	8
	.align		4
        /*0000*/ 	.word	0x00000000
	.align		4
        /*0004*/ 	.word	0xffffffff
	.align		4
        /*0008*/ 	.word	0x00000000
	.align		4
        /*000c*/ 	.word	0xfffffffe
	.align		4
        /*0010*/ 	.word	0x00000000
	.align		4
        /*0014*/ 	.word	0xfffffffd
	.align		4
        /*0018*/ 	.word	0x00000000
	.align		4
        /*001c*/ 	.word	0xfffffffc


//--------------------- .text._Z4cal3Piiiii       --------------------------
	.section	.text._Z4cal3Piiiii,"ax",@progbits
	.align	128
        .global         _Z4cal3Piiiii
        .type           _Z4cal3Piiiii,@function
        .size           _Z4cal3Piiiii,(.L_x_22 - _Z4cal3Piiiii)
        .other          _Z4cal3Piiiii,@"STO_CUDA_ENTRY STV_DEFAULT"
_Z4cal3Piiiii:
.text._Z4cal3Piiiii:
[----:B------:R-:W-:Y:S08]  /*0000*/  LDC R1, c[0x0][0x37c] ;  /* 0x0000df00ff017b82 */ /* 0x000ff00000000800 */
[----:B------:R-:W0:Y:S08]  /*0010*/  S2UR UR4, SR_CTAID.X ;  /* 0x00000000000479c3 */ /* 0x000e300000002500 */
[----:B------:R-:W0:Y:S02]  /*0020*/  LDC R4, c[0x0][0x38c] ;  /* 0x0000e300ff047b82 */ /* 0x000e240000000800 */
[----:B0-----:R-:W-:-:S13]  /*0030*/  ISETP.NE.AND P0, PT, R4, UR4, PT ;  /* 0x0000000404007c0c */ /* 0x001fda000bf05270 */
[----:B------:R-:W-:Y:S05]  /*0040*/  @!P0 EXIT ;  /* 0x000000000000894d */ /* 0x000fea0003800000 */
[----:B------:R-:W0:Y:S01]  /*0050*/  S2R R5, SR_CTAID.Y ;  /* 0x0000000000057919 */ /* 0x000e220000002600 */
[----:B------:R-:W1:Y:S08]  /*0060*/  LDC R3, c[0x0][0x394] ;  /* 0x0000e500ff037b82 */ /* 0x000e700000000800 */
[----:B------:R-:W2:Y:S01]  /*0070*/  LDC R8, c[0x0][0x388] ;  /* 0x0000e200ff087b82 */ /* 0x000ea20000000800 */
[--C-:B-1----:R-:W-:Y:S01]  /*0080*/  SHF.R.S32.HI R2, RZ, 0x1f, R3.reuse ;  /* 0x0000001fff027819 */ /* 0x102fe20000011403 */
[----:B0-----:R-:W-:-:S03]  /*0090*/  IMAD.IADD R0, R5, 0x1, R3 ;  /* 0x0000000105007824 */ /* 0x001fc600078e0203 */
[----:B------:R-:W-:-:S04]  /*00a0*/  LEA.HI R3, R2, R3, RZ, 0x6 ;  /* 0x0000000302037211 */ /* 0x000fc800078f30ff */
[----:B------:R-:W-:Y:S01]  /*00b0*/  LEA.HI.SX32 R3, R3, R0, 0x1a ;  /* 0x0000000003037211 */ /* 0x000fe200078fd2ff */
[----:B------:R-:W-:-:S03]  /*00c0*/  IMAD R0, R5, 0x3f, R0 ;  /* 0x0000003f05007824 */ /* 0x000fc600078e0200 */
[----:B------:R-:W-:-:S04]  /*00d0*/  ISETP.NE.AND P0, PT, R3, R4, PT ;  /* 0x000000040300720c */ /* 0x000fc80003f05270 */
[----:B--2---:R-:W-:-:S13]  /*00e0*/  ISETP.GE.OR P0, PT, R0, R8, !P0 ;  /* 0x000000080000720c */ /* 0x004fda0004706670 */
[----:B------:R-:W-:Y:S05]  /*00f0*/  @P0 EXIT ;  /* 0x000000000000094d */ /* 0x000fea0003800000 */
[----:B------:R-:W0:Y:S01]  /*0100*/  S2R R19, SR_TID.X ;  /* 0x0000000000137919 */ /* 0x000e220000002100 */
[----:B------:R-:W1:Y:S01]  /*0110*/  LDC.64 R6, c[0x0][0x380] ;  /* 0x0000e000ff067b82 */ /* 0x000e620000000a00 */
[----:B------:R-:W-:Y:S01]  /*0120*/  USHF.L.U32 UR4, UR4, 0x6, URZ ;  /* 0x0000000604047899 */ /* 0x000fe200080006ff */
[----:B------:R-:W-:Y:S01]  /*0130*/  IMAD.SHL.U32 R3, R4, 0x40, RZ ;  /* 0x0000004004037824 */ /* 0x000fe200078e00ff */
[----:B------:R-:W0:Y:S01]  /*0140*/  S2R R20, SR_TID.Y ;  /* 0x0000000000147919 */ /* 0x000e220000002200 */
[----:B------:R-:W2:Y:S03]  /*0150*/  LDCU.64 UR8, c[0x0][0x358] ;  /* 0x00006b00ff0877ac */ /* 0x000ea60008000a00 */
[CC--:B------:R-:W-:Y:S01]  /*0160*/  IMAD R2, R0.reuse, R8.reuse, UR4 ;  /* 0x0000000400027e24 */ /* 0x0c0fe2000f8e0208 */
[----:B------:R-:W3:Y:S01]  /*0170*/  S2R R29, SR_CgaCtaId ;  /* 0x00000000001d7919 */ /* 0x000ee20000008800 */
[-C--:B------:R-:W-:Y:S01]  /*0180*/  IMAD R0, R0, R8.reuse, R3 ;  /* 0x0000000800007224 */ /* 0x080fe200078e0203 */
[----:B------:R-:W-:Y:S01]  /*0190*/  MOV R18, 0x400 ;  /* 0x0000040000127802 */ /* 0x000fe20000000f00 */
[-C--:B------:R-:W-:Y:S01]  /*01a0*/  IMAD R4, R3, R8.reuse, UR4 ;  /* 0x0000000403047e24 */ /* 0x080fe2000f8e0208 */
[----:B------:R-:W4:Y:S01]  /*01b0*/  LDCU UR5, c[0x0][0x390] ;  /* 0x00007200ff0577ac */ /* 0x000f220008000800 */
[----:B0-----:R-:W-:-:S04]  /*01c0*/  IMAD R5, R20, R8, R19 ;  /* 0x0000000814057224 */ /* 0x001fc800078e0213 */
[--C-:B------:R-:W-:Y:S02]  /*01d0*/  IMAD R3, R8, 0x20, R5.reuse ;  /* 0x0000002008037824 */ /* 0x100fe400078e0205 */
[C---:B------:R-:W-:Y:S02]  /*01e0*/  IMAD.IADD R25, R2.reuse, 0x1, R5 ;  /* 0x0000000102197824 */ /* 0x040fe400078e0205 */
[C---:B------:R-:W-:Y:S02]  /*01f0*/  IMAD.IADD R17, R5.reuse, 0x1, R0 ;  /* 0x0000000105117824 */ /* 0x040fe400078e0200 */
[----:B------:R-:W-:Y:S02]  /*0200*/  IMAD.IADD R23, R2, 0x1, R3 ;  /* 0x0000000102177824 */ /* 0x000fe400078e0203 */
[----:B------:R-:W-:Y:S02]  /*0210*/  IMAD.IADD R9, R5, 0x1, R4 ;  /* 0x0000000105097824 */ /* 0x000fe400078e0204 */
[----:B------:R-:W-:-:S02]  /*0220*/  IMAD.IADD R5, R3, 0x1, R0 ;  /* 0x0000000103057824 */ /* 0x000fc400078e0200 */
[----:B------:R-:W-:Y:S02]  /*0230*/  IMAD.IADD R21, R3, 0x1, R4 ;  /* 0x0000000103157824 */ /* 0x000fe400078e0204 */
[----:B-1----:R-:W-:-:S04]  /*0240*/  IMAD.WIDE R24, R25, 0x4, R6 ;  /* 0x0000000419187825 */ /* 0x002fc800078e0206 */
[--C-:B------:R-:W-:Y:S01]  /*0250*/  IMAD.WIDE R22, R23, 0x4, R6.reuse ;  /* 0x0000000417167825 */ /* 0x100fe200078e0206 */
[----:B--2---:R-:W2:Y:S03]  /*0260*/  LDG.E R13, desc[UR8][R24.64] ;  /* 0x00000008180d7981 */ /* 0x004ea6000c1e1900 */
[--C-:B------:R-:W-:Y:S01]  /*0270*/  IMAD.WIDE R16, R17, 0x4, R6.reuse ;  /* 0x0000000411107825 */ /* 0x100fe200078e0206 */
[----:B------:R-:W5:Y:S03]  /*0280*/  LDG.E R11, desc[UR8][R24.64+0x80] ;  /* 0x00008008180b7981 */ /* 0x000f66000c1e1900 */
[--C-:B------:R-:W-:Y:S01]  /*0290*/  IMAD.WIDE R2, R9, 0x4, R6.reuse ;  /* 0x0000000409027825 */ /* 0x100fe200078e0206 */
[----:B------:R-:W5:Y:S03]  /*02a0*/  LDG.E R15, desc[UR8][R22.64] ;  /* 0x00000008160f7981 */ /* 0x000f66000c1e1900 */
[--C-:B------:R-:W-:Y:S01]  /*02b0*/  IMAD.WIDE R4, R5, 0x4, R6.reuse ;  /* 0x0000000405047825 */ /* 0x100fe200078e0206 */
[----:B------:R-:W5:Y:S03]  /*02c0*/  LDG.E R9, desc[UR8][R22.64+0x80] ;  /* 0x0000800816097981 */ /* 0x000f66000c1e1900 */
[----:B------:R-:W-:Y:S01]  /*02d0*/  IMAD.WIDE R6, R21, 0x4, R6 ;  /* 0x0000000415067825 */ /* 0x000fe200078e0206 */
[----:B------:R-:W5:Y:S04]  /*02e0*/  LDG.E R8, desc[UR8][R16.64] ;  /* 0x0000000810087981 */ /* 0x000f68000c1e1900 */
[----:B------:R3:W5:Y:S04]  /*02f0*/  LDG.E R0, desc[UR8][R16.64+0x80] ;  /* 0x0000800810007981 */ /* 0x000768000c1e1900 */
[----:B------:R-:W5:Y:S04]  /*0300*/  LDG.E R10, desc[UR8][R4.64] ;  /* 0x00000008040a7981 */ /* 0x000f68000c1e1900 */
[----:B------:R0:W5:Y:S04]  /*0310*/  LDG.E R14, desc[UR8][R4.64+0x80] ;  /* 0x00008008040e7981 */ /* 0x000168000c1e1900 */
[----:B------:R-:W5:Y:S04]  /*0320*/  LDG.E R12, desc[UR8][R2.64] ;  /* 0x00000008020c7981 */ /* 0x000f68000c1e1900 */
[----:B------:R1:W5:Y:S04]  /*0330*/  LDG.E R27, desc[UR8][R2.64+0x80] ;  /* 0x00008008021b7981 */ /* 0x000368000c1e1900 */
[----:B------:R-:W5:Y:S04]  /*0340*/  LDG.E R26, desc[UR8][R6.64] ;  /* 0x00000008061a7981 */ /* 0x000f68000c1e1900 */
[----:B------:R-:W5:Y:S01]  /*0350*/  LDG.E R28, desc[UR8][R6.64+0x80] ;  /* 0x00008008061c7981 */ /* 0x000f62000c1e1900 */
[----:B------:R-:W-:Y:S01]  /*0360*/  VIADD R21, R18, 0x8000 ;  /* 0x0000800012157836 */ /* 0x000fe20000000000 */
[----:B---3--:R-:W-:Y:S01]  /*0370*/  LEA R17, R29, R18, 0x18 ;  /* 0x000000121d117211 */ /* 0x008fe200078ec0ff */
[----:B------:R-:W-:-:S02]  /*0380*/  IMAD.SHL.U32 R20, R20, 0x100, RZ ;  /* 0x0000010014147824 */ /* 0x000fc400078e00ff */
[----:B------:R-:W-:Y:S01]  /*0390*/  VIADD R16, R18, 0x4000 ;  /* 0x0000400012107836 */ /* 0x000fe20000000000 */
[----:B------:R-:W-:Y:S01]  /*03a0*/  LEA R21, R29, R21, 0x18 ;  /* 0x000000151d157211 */ /* 0x000fe200078ec0ff */
[----:B------:R-:W-:Y:S02]  /*03b0*/  IMAD.SHL.U32 R19, R19, 0x4, RZ ;  /* 0x0000000413137824 */ /* 0x000fe400078e00ff */
[----:B0-----:R-:W-:Y:S01]  /*03c0*/  IMAD.IADD R4, R20, 0x1, R17 ;  /* 0x0000000114047824 */ /* 0x001fe200078e0211 */
[----:B------:R-:W-:Y:S02]  /*03d0*/  LEA R16, R29, R16, 0x18 ;  /* 0x000000101d107211 */ /* 0x000fe400078ec0ff */
[C---:B------:R-:W-:Y:S01]  /*03e0*/  IADD3 R18, PT, PT, R19.reuse, R21, R20 ;  /* 0x0000001513127210 */ /* 0x040fe20007ffe014 */
[C---:B-1----:R-:W-:Y:S01]  /*03f0*/  IMAD.IADD R3, R19.reuse, 0x1, R4 ;  /* 0x0000000113037824 */ /* 0x042fe200078e0204 */
[----:B------:R-:W-:Y:S01]  /*0400*/  IADD3 R5, PT, PT, R19, R16, R20 ;  /* 0x0000001013057210 */ /* 0x000fe20007ffe014 */
[----:B----4-:R-:W-:-:S02]  /*0410*/  UISETP.GE.AND UP0, UPT, UR5, 0x1, UPT ;  /* 0x000000010500788c */ /* 0x010fc4000bf06270 */
[----:B--2---:R0:W-:Y:S04]  /*0420*/  STS [R18], R13 ;  /* 0x0000000d12007388 */ /* 0x0041e80000000800 */
[----:B-----5:R0:W-:Y:S04]  /*0430*/  STS [R18+0x80], R11 ;  /* 0x0000800b12007388 */ /* 0x0201e80000000800 */
[----:B------:R0:W-:Y:S04]  /*0440*/  STS [R18+0x2000], R15 ;  /* 0x0020000f12007388 */ /* 0x0001e80000000800 */
[----:B------:R0:W-:Y:S04]  /*0450*/  STS [R18+0x2080], R9 ;  /* 0x0020800912007388 */ /* 0x0001e80000000800 */
[----:B------:R0:W-:Y:S04]  /*0460*/  STS [R3], R8 ;  /* 0x0000000803007388 */ /* 0x0001e80000000800 */
[----:B------:R0:W-:Y:S04]  /*0470*/  STS [R3+0x80], R0 ;  /* 0x0000800003007388 */ /* 0x0001e80000000800 */
[----:B------:R0:W-:Y:S04]  /*0480*/  STS [R3+0x2000], R10 ;  /* 0x0020000a03007388 */ /* 0x0001e80000000800 */
[----:B------:R0:W-:Y:S04]  /*0490*/  STS [R3+0x2080], R14 ;  /* 0x0020800e03007388 */ /* 0x0001e80000000800 */
[----:B------:R0:W-:Y:S04]  /*04a0*/  STS [R5], R12 ;  /* 0x0000000c05007388 */ /* 0x0001e80000000800 */
[----:B------:R0:W-:Y:S04]  /*04b0*/  STS [R5+0x80], R27 ;  /* 0x0000801b05007388 */ /* 0x0001e80000000800 */
[----:B------:R0:W-:Y:S04]  /*04c0*/  STS [R5+0x2000], R26 ;  /* 0x0020001a05007388 */ /* 0x0001e80000000800 */
[----:B------:R0:W-:Y:S01]  /*04d0*/  STS [R5+0x2080], R28 ;  /* 0x0020801c05007388 */ /* 0x0001e20000000800 */
[----:B------:R-:W-:Y:S06]  /*04e0*/  BAR.SYNC.DEFER_BLOCKING 0x0 ;  /* 0x0000000000007b1d */ /* 0x000fec0000010000 */
[----:B------:R0:W1:Y:S04]  /*04f0*/  LDS R21, [R18] ;  /* 0x0000000012157984 */ /* 0x0000680000000800 */
[----:B------:R0:W2:Y:S04]  /*0500*/  LDS R13, [R18+0x2000] ;  /* 0x00200000120d7984 */ /* 0x0000a80000000800 */
[----:B------:R0:W3:Y:S04]  /*0510*/  LDS R29, [R18+0x80] ;  /* 0x00008000121d7984 */ /* 0x0000e80000000800 */
[----:B------:R0:W4:Y:S01]  /*0520*/  LDS R15, [R18+0x2080] ;  /* 0x00208000120f7984 */ /* 0x0001220000000800 */
[----:B------:R-:W-:Y:S05]  /*0530*/  BRA.U !UP0, `(.L_x_0) ;  /* 0x0000000d08d87547 */ /* 0x000fea000b800000 */
[----:B------:R-:W-:Y:S01]  /*0540*/  UISETP.GE.U32.AND UP1, UPT, UR5, 0x20, UPT ;  /* 0x000000200500788c */ /* 0x000fe2000bf26070 */
[----:B------:R-:W-:Y:S01]  /*0550*/  IMAD.MOV.U32 R2, RZ, RZ, RZ ;  /* 0x000000ffff027224 */ /* 0x000fe200078e00ff */
[----:B------:R-:W-:-:S04]  /*0560*/  ULOP3.LUT UR4, UR5, 0x1f, URZ, 0xc0, !UPT ;  /* 0x0000001f05047892 */ /* 0x000fc8000f8ec0ff */
[----:B------:R-:W-:-:S03]  /*0570*/  UISETP.NE.AND UP0, UPT, UR4, URZ, UPT ;  /* 0x000000ff0400728c */ /* 0x000fc6000bf05270 */
[----:B------:R-:W-:Y:S08]  /*0580*/  BRA.U !UP1, `(.L_x_1) ;  /* 0x0000000d09687547 */ /* 0x000ff0000b800000 */
[----:B------:R-:W-:Y:S01]  /*0590*/  ULOP3.LUT UR5, UR5, 0x7fffffe0, URZ, 0xc0, !UPT ;  /* 0x7fffffe005057892 */ /* 0x000fe2000f8ec0ff */
[----:B0-----:R-:W-:Y:S01]  /*05a0*/  VIADD R0, R4, 0x2000 ;  /* 0x0000200004007836 */ /* 0x001fe20000000000 */
[----:B------:R-:W-:Y:S02]  /*05b0*/  IADD3 R3, PT, PT, R19, 0x1000, R16 ;  /* 0x0000100013037810 */ /* 0x000fe40007ffe010 */
[----:B------:R-:W-:Y:S02]  /*05c0*/  UIADD3 UR6, UPT, UPT, -UR5, URZ, URZ ;  /* 0x000000ff05067290 */ /* 0x000fe4000fffe1ff */
[----:B------:R-:W-:-:S10]  /*05d0*/  IMAD.U32 R2, RZ, RZ, UR5 ;  /* 0x00000005ff027e24 */ /* 0x000fd4000f8e00ff */
.L_x_2:
[----:B------:R-:W-:Y:S01]  /*05e0*/  LDS R12, [R3+-0x1000] ;  /* 0xfff00000030c7984 */ /* 0x000fe20000000800 */
[----:B------:R-:W-:-:S03]  /*05f0*/  UIADD3 UR6, UPT, UPT, UR6, 0x20, URZ ;  /* 0x0000002006067890 */ /* 0x000fc6000fffe0ff */
[----:B------:R-:W1:Y:S01]  /*0600*/  LDS.128 R4, [R0+-0x2000] ;  /* 0xffe0000000047984 */ /* 0x000e620000000c00 */
[----:B------:R-:W-:-:S03]  /*0610*/  UISETP.NE.AND UP1, UPT, UR6, URZ, UPT ;  /* 0x000000ff0600728c */ /* 0x000fc6000bf25270 */
[----:B------:R-:W2:Y:S04]  /*0620*/  LDS.128 R8, [R0] ;  /* 0x0000000000087984 */ /* 0x000ea80000000c00 */
[----:B------:R-:W0:Y:S04]  /*0630*/  LDS R28, [R3+-0xf00] ;  /* 0xfff10000031c7984 */ /* 0x000e280000000800 */
[----:B------:R-:W4:Y:S04]  /*0640*/  LDS R14, [R3+-0xf80] ;  /* 0xfff08000030e7984 */ /* 0x000f280000000800 */
[----:B------:R-:W-:Y:S01]  /*0650*/  LDS R27, [R3+-0xc00] ;  /* 0xfff40000031b7984 */ /* 0x000fe20000000800 */
[----:B-1----:R-:W-:-:S02]  /*0660*/  VIADDMNMX R26, R12, R4, R21, PT ;  /* 0x000000040c1a7246 */ /* 0x002fc40003800115 */
[----:B--2---:R-:W-:Y:S02]  /*0670*/  VIADDMNMX R21, R12, R8, R13, PT ;  /* 0x000000080c157246 */ /* 0x004fe4000380010d */
[----:B------:R-:W1:Y:S01]  /*0680*/  LDS R12, [R3+-0xe80] ;  /* 0xfff18000030c7984 */ /* 0x000e620000000800 */
[C---:B0-----:R-:W-:Y:S02]  /*0690*/  VIADDMNMX R13, R28.reuse, R5, R26, PT ;  /* 0x000000051c0d7246 */ /* 0x041fe4000380011a */
[----:B------:R-:W-:Y:S01]  /*06a0*/  VIADDMNMX R28, R28, R9, R21, PT ;  /* 0x000000091c1c7246 */ /* 0x000fe20003800115 */
[----:B------:R-:W-:Y:S01]  /*06b0*/  LDS R26, [R3+-0xb00] ;  /* 0xfff50000031a7984 */ /* 0x000fe20000000800 */
[----:B----4-:R-:W-:Y:S02]  /*06c0*/  VIADDMNMX R8, R8, R14, R15, PT ;  /* 0x0000000e08087246 */ /* 0x010fe4000380010f */
[----:B---3--:R-:W-:Y:S01]  /*06d0*/  VIADDMNMX R4, R14, R4, R29, PT ;  /* 0x000000040e047246 */ /* 0x008fe2000380011d */
[----:B------:R-:W0:Y:S04]  /*06e0*/  LDS R21, [R3+-0xe00] ;  /* 0xfff2000003157984 */ /* 0x000e280000000800 */
[----:B------:R-:W2:Y:S04]  /*06f0*/  LDS R15, [R3+-0xd80] ;  /* 0xfff28000030f7984 */ /* 0x000ea80000000800 */
[----:B------:R-:W3:Y:S01]  /*0700*/  LDS R14, [R3+-0xd00] ;  /* 0xfff30000030e7984 */ /* 0x000ee20000000800 */
[----:B-1----:R-:W-:-:S03]  /*0710*/  VIADDMNMX R5, R12, R5, R4, PT ;  /* 0x000000050c057246 */ /* 0x002fc60003800104 */
[----:B------:R-:W1:Y:S01]  /*0720*/  LDS R4, [R3+-0xc80] ;  /* 0xfff3800003047984 */ /* 0x000e620000000800 */
[----:B------:R-:W-:-:S03]  /*0730*/  VIADDMNMX R8, R9, R12, R8, PT ;  /* 0x0000000c09087246 */ /* 0x000fc60003800108 */
[----:B------:R-:W-:Y:S01]  /*0740*/  LDS R9, [R3+-0xb80] ;  /* 0xfff4800003097984 */ /* 0x000fe20000000800 */
[C---:B0-----:R-:W-:Y:S02]  /*0750*/  VIADDMNMX R13, R21.reuse, R6, R13, PT ;  /* 0x00000006150d7246 */ /* 0x041fe4000380010d */
[----:B------:R-:W-:Y:S02]  /*0760*/  VIADDMNMX R21, R21, R10, R28, PT ;  /* 0x0000000a15157246 */ /* 0x000fe4000380011c */
[----:B--2---:R-:W-:Y:S02]  /*0770*/  VIADDMNMX R6, R15, R6, R5, PT ;  /* 0x000000060f067246 */ /* 0x004fe40003800105 */
[----:B------:R-:W-:Y:S02]  /*0780*/  VIADDMNMX R5, R10, R15, R8, PT ;  /* 0x0000000f0a057246 */ /* 0x000fe40003800108 */
[C---:B---3--:R-:W-:Y:S02]  /*0790*/  VIADDMNMX R21, R14.reuse, R11, R21, PT ;  /* 0x0000000b0e157246 */ /* 0x048fe40003800115 */
[----:B------:R-:W-:-:S02]  /*07a0*/  VIADDMNMX R8, R14, R7, R13, PT ;  /* 0x000000070e087246 */ /* 0x000fc4000380010d */
[----:B------:R-:W0:Y:S01]  /*07b0*/  LDS.128 R12, [R0+-0x1ff0] ;  /* 0xffe01000000c7984 */ /* 0x000e220000000c00 */
[----:B-1----:R-:W-:Y:S02]  /*07c0*/  VIADDMNMX R10, R4, R7, R6, PT ;  /* 0x00000007040a7246 */ /* 0x002fe40003800106 */
[----:B------:R-:W-:Y:S02]  /*07d0*/  VIADDMNMX R11, R11, R4, R5, PT ;  /* 0x000000040b0b7246 */ /* 0x000fe40003800105 */
[----:B------:R-:W1:Y:S01]  /*07e0*/  LDS.128 R4, [R0+0x10] ;  /* 0x0000100000047984 */ /* 0x000e620000000c00 */
[-C--:B0-----:R-:W-:Y:S02]  /*07f0*/  VIADDMNMX R8, R27, R12.reuse, R8, PT ;  /* 0x0000000c1b087246 */ /* 0x081fe40003800108 */
[----:B------:R-:W-:Y:S02]  /*0800*/  VIADDMNMX R12, R9, R12, R10, PT ;  /* 0x0000000c090c7246 */ /* 0x000fe4000380010a */
[----:B------:R-:W0:Y:S01]  /*0810*/  LDS R10, [R3+-0xa80] ;  /* 0xfff58000030a7984 */ /* 0x000e220000000800 */
[----:B-1----:R-:W-:-:S02]  /*0820*/  VIADDMNMX R21, R27, R4, R21, PT ;  /* 0x000000041b157246 */ /* 0x002fc40003800115 */
[----:B------:R-:W-:Y:S01]  /*0830*/  VIADDMNMX R11, R4, R9, R11, PT ;  /* 0x00000009040b7246 */ /* 0x000fe2000380010b */
[----:B------:R-:W1:Y:S01]  /*0840*/  LDS R27, [R3+-0xa00] ;  /* 0xfff60000031b7984 */ /* 0x000e620000000800 */
[C---:B------:R-:W-:Y:S02]  /*0850*/  VIADDMNMX R9, R26.reuse, R13, R8, PT ;  /* 0x0000000d1a097246 */ /* 0x040fe40003800108 */
[----:B------:R-:W-:Y:S01]  /*0860*/  VIADDMNMX R26, R26, R5, R21, PT ;  /* 0x000000051a1a7246 */ /* 0x000fe20003800115 */
[----:B------:R-:W2:Y:S04]  /*0870*/  LDS R8, [R3+-0x900] ;  /* 0xfff7000003087984 */ /* 0x000ea80000000800 */
[----:B------:R-:W3:Y:S04]  /*0880*/  LDS R21, [R3+-0x980] ;  /* 0xfff6800003157984 */ /* 0x000ee80000000800 */
[----:B------:R-:W4:Y:S01]  /*0890*/  LDS R4, [R3+-0x880] ;  /* 0xfff7800003047984 */ /* 0x000f220000000800 */
[----:B0-----:R-:W-:-:S02]  /*08a0*/  VIADDMNMX R11, R5, R10, R11, PT ;  /* 0x0000000a050b7246 */ /* 0x001fc4000380010b */
[----:B------:R-:W-:Y:S02]  /*08b0*/  VIADDMNMX R12, R10, R13, R12, PT ;  /* 0x0000000d0a0c7246 */ /* 0x000fe4000380010c */
[C---:B-1----:R-:W-:Y:S02]  /*08c0*/  VIADDMNMX R9, R27.reuse, R14, R9, PT ;  /* 0x0000000e1b097246 */ /* 0x042fe40003800109 */
[----:B------:R-:W-:Y:S02]  /*08d0*/  VIADDMNMX R5, R27, R6, R26, PT ;  /* 0x000000061b057246 */ /* 0x000fe4000380011a */
[C---:B--2---:R-:W-:Y:S01]  /*08e0*/  VIADDMNMX R27, R8.reuse, R15, R9, PT ;  /* 0x0000000f081b7246 */ /* 0x044fe20003800109 */
[----:B------:R-:W-:Y:S01]  /*08f0*/  LDS R26, [R3+-0x800] ;  /* 0xfff80000031a7984 */ /* 0x000fe20000000800 */
[----:B------:R-:W-:Y:S02]  /*0900*/  VIADDMNMX R5, R8, R7, R5, PT ;  /* 0x0000000708057246 */ /* 0x000fe40003800105 */
[----:B---3--:R-:W-:-:S02]  /*0910*/  VIADDMNMX R11, R6, R21, R11, PT ;  /* 0x00000015060b7246 */ /* 0x008fc4000380010b */
[----:B------:R-:W-:Y:S02]  /*0920*/  VIADDMNMX R12, R21, R14, R12, PT ;  /* 0x0000000e150c7246 */ /* 0x000fe4000380010c */
[----:B----4-:R-:W-:Y:S01]  /*0930*/  VIADDMNMX R7, R7, R4, R11, PT ;  /* 0x0000000407077246 */ /* 0x010fe2000380010b */
[----:B------:R-:W-:Y:S01]  /*0940*/  LDS R21, [R3+-0x780] ;  /* 0xfff8800003157984 */ /* 0x000fe20000000800 */
[----:B------:R-:W-:-:S03]  /*0950*/  VIADDMNMX R6, R4, R15, R12, PT ;  /* 0x0000000f04067246 */ /* 0x000fc6000380010c */
[----:B------:R-:W0:Y:S04]  /*0960*/  LDS.128 R8, [R0+-0x1fe0] ;  /* 0xffe0200000087984 */ /* 0x000e280000000c00 */
[----:B------:R-:W1:Y:S01]  /*0970*/  LDS.128 R12, [R0+0x20] ;  /* 0x00002000000c7984 */ /* 0x000e620000000c00 */
[CC--:B0-----:R-:W-:Y:S02]  /*0980*/  VIADDMNMX R4, R26.reuse, R8.reuse, R27, PT ;  /* 0x000000081a047246 */ /* 0x0c1fe4000380011b */
[----:B------:R-:W-:Y:S02]  /*0990*/  VIADDMNMX R8, R21, R8, R6, PT ;  /* 0x0000000815087246 */ /* 0x000fe40003800106 */
[----:B-1----:R-:W-:Y:S01]  /*09a0*/  VIADDMNMX R27, R26, R12, R5, PT ;  /* 0x0000000c1a1b7246 */ /* 0x002fe20003800105 */
[----:B------:R-:W0:Y:S01]  /*09b0*/  LDS R6, [R3+-0x680] ;  /* 0xfff9800003067984 */ /* 0x000e220000000800 */
[----:B------:R-:W-:-:S03]  /*09c0*/  VIADDMNMX R21, R12, R21, R7, PT ;  /* 0x000000150c157246 */ /* 0x000fc60003800107 */
[----:B------:R-:W1:Y:S04]  /*09d0*/  LDS R26, [R3+-0x700] ;  /* 0xfff90000031a7984 */ /* 0x000e680000000800 */
[----:B------:R-:W2:Y:S04]  /*09e0*/  LDS R7, [R3+-0x600] ;  /* 0xfffa000003077984 */ /* 0x000ea80000000800 */
[----:B------:R-:W3:Y:S04]  /*09f0*/  LDS R5, [R3+-0x580] ;  /* 0xfffa800003057984 */ /* 0x000ee80000000800 */
[----:B------:R-:W4:Y:S01]  /*0a00*/  LDS R12, [R3+-0x500] ;  /* 0xfffb0000030c7984 */ /* 0x000f220000000800 */
[----:B0-----:R-:W-:-:S02]  /*0a10*/  VIADDMNMX R21, R13, R6, R21, PT ;  /* 0x000000060d157246 */ /* 0x001fc40003800115 */
[C---:B-1----:R-:W-:Y:S02]  /*0a20*/  VIADDMNMX R4, R26.reuse, R9, R4, PT ;  /* 0x000000091a047246 */ /* 0x042fe40003800104 */
[----:B------:R-:W-:Y:S02]  /*0a30*/  VIADDMNMX R26, R26, R13, R27, PT ;  /* 0x0000000d1a1a7246 */ /* 0x000fe4000380011b */
[----:B------:R-:W-:Y:S01]  /*0a40*/  VIADDMNMX R27, R6, R9, R8, PT ;  /* 0x00000009061b7246 */ /* 0x000fe20003800108 */
[----:B------:R-:W-:Y:S01]  /*0a50*/  LDS R13, [R3+-0x380] ;  /* 0xfffc8000030d7984 */ /* 0x000fe20000000800 */
[-C--:B--2---:R-:W-:Y:S02]  /*0a60*/  VIADDMNMX R9, R7, R10.reuse, R4, PT ;  /* 0x0000000a07097246 */ /* 0x084fe40003800104 */
[----:B---3--:R-:W-:Y:S01]  /*0a70*/  VIADDMNMX R10, R5, R10, R27, PT ;  /* 0x0000000a050a7246 */ /* 0x008fe2000380011b */
[----:B------:R-:W0:Y:S01]  /*0a80*/  LDS R8, [R3+-0x480] ;  /* 0xfffb800003087984 */ /* 0x000e220000000800 */
[----:B------:R-:W-:-:S02]  /*0a90*/  VIADDMNMX R26, R7, R14, R26, PT ;  /* 0x0000000e071a7246 */ /* 0x000fc4000380011a */
[----:B------:R-:W-:Y:S02]  /*0aa0*/  VIADDMNMX R27, R14, R5, R21, PT ;  /* 0x000000050e1b7246 */ /* 0x000fe40003800115 */
[----:B------:R-:W-:Y:S01]  /*0ab0*/  LDS R21, [R3+-0x400] ;  /* 0xfffc000003157984 */ /* 0x000fe20000000800 */
[C---:B----4-:R-:W-:Y:S02]  /*0ac0*/  VIADDMNMX R14, R12.reuse, R11, R9, PT ;  /* 0x0000000b0c0e7246 */ /* 0x050fe40003800109 */
[----:B------:R-:W-:Y:S01]  /*0ad0*/  VIADDMNMX R12, R12, R15, R26, PT ;  /* 0x0000000f0c0c7246 */ /* 0x000fe2000380011a */
[----:B------:R-:W1:Y:S01]  /*0ae0*/  LDS.128 R4, [R0+-0x1fd0] ;  /* 0xffe0300000047984 */ /* 0x000e620000000c00 */
[----:B0-----:R-:W-:Y:S02]  /*0af0*/  VIADDMNMX R26, R8, R11, R10, PT ;  /* 0x0000000b081a7246 */ /* 0x001fe4000380010a */
[----:B------:R-:W-:Y:S02]  /*0b00*/  VIADDMNMX R15, R15, R8, R27, PT ;  /* 0x000000080f0f7246 */ /* 0x000fe4000380011b */
[----:B------:R-:W0:Y:S04]  /*0b10*/  LDS.128 R8, [R0+0x30] ;  /* 0x0000300000087984 */ /* 0x000e280000000c00 */
[----:B------:R-:W-:Y:S01]  /*0b20*/  LDS R27, [R3+-0x200] ;  /* 0xfffe0000031b7984 */ /* 0x000fe20000000800 */
[----:B-1----:R-:W-:-:S02]  /*0b30*/  VIADDMNMX R14, R21, R4, R14, PT ;  /* 0x00000004150e7246 */ /* 0x002fc4000380010e */
[----:B------:R-:W-:Y:S02]  /*0b40*/  VIADDMNMX R4, R13, R4, R26, PT ;  /* 0x000000040d047246 */ /* 0x000fe4000380011a */
[----:B------:R-:W1:Y:S01]  /*0b50*/  LDS R26, [R3+-0x300] ;  /* 0xfffd0000031a7984 */ /* 0x000e620000000800 */
[----:B0-----:R-:W-:-:S03]  /*0b60*/  VIADDMNMX R21, R21, R8, R12, PT ;  /* 0x0000000815157246 */ /* 0x001fc6000380010c */
[----:B------:R-:W0:Y:S01]  /*0b70*/  LDS R12, [R3+-0x280] ;  /* 0xfffd8000030c7984 */ /* 0x000e220000000800 */
[----:B------:R-:W-:Y:S02]  /*0b80*/  VIADDMNMX R15, R8, R13, R15, PT ;  /* 0x0000000d080f7246 */ /* 0x000fe4000380010f */
[C---:B-1----:R-:W-:Y:S02]  /*0b90*/  VIADDMNMX R13, R26.reuse, R5, R14, PT ;  /* 0x000000051a0d7246 */ /* 0x042fe4000380010e */
[----:B------:R-:W-:Y:S01]  /*0ba0*/  VIADDMNMX R26, R26, R9, R21, PT ;  /* 0x000000091a1a7246 */ /* 0x000fe20003800115 */
[----:B------:R-:W1:Y:S01]  /*0bb0*/  LDS R14, [R3+-0x100] ;  /* 0xffff0000030e7984 */ /* 0x000e620000000800 */
[C---:B------:R-:W-:Y:S02]  /*0bc0*/  VIADDMNMX R8, R27.reuse, R6, R13, PT ;  /* 0x000000061b087246 */ /* 0x040fe4000380010d */
[----:B------:R-:W-:Y:S01]  /*0bd0*/  VIADDMNMX R26, R27, R10, R26, PT ;  /* 0x0000000a1b1a7246 */ /* 0x000fe2000380011a */
[----:B------:R-:W2:Y:S04]  /*0be0*/  LDS R21, [R3+-0x180] ;  /* 0xfffe800003157984 */ /* 0x000ea80000000800 */
[----:B------:R-:W-:Y:S01]  /*0bf0*/  LDS R27, [R3] ;  /* 0x00000000031b7984 */ /* 0x000fe20000000800 */
[----:B0-----:R-:W-:-:S03]  /*0c00*/  VIADDMNMX R5, R12, R5, R4, PT ;  /* 0x000000050c057246 */ /* 0x001fc60003800104 */
[----:B------:R-:W0:Y:S01]  /*0c10*/  LDS R4, [R3+-0x80] ;  /* 0xffff800003047984 */ /* 0x000e220000000800 */
[----:B------:R-:W-:-:S03]  /*0c20*/  VIADDMNMX R15, R9, R12, R15, PT ;  /* 0x0000000c090f7246 */ /* 0x000fc6000380010f */
[----:B------:R-:W-:Y:S01]  /*0c30*/  LDS R9, [R3+0x80] ;  /* 0x0000800003097984 */ /* 0x000fe20000000800 */
[----:B-1----:R-:W-:Y:S02]  /*0c40*/  VIADDMNMX R8, R14, R7, R8, PT ;  /* 0x000000070e087246 */ /* 0x002fe40003800108 */
[----:B--2---:R-:W-:Y:S02]  /*0c50*/  VIADDMNMX R6, R21, R6, R5, PT ;  /* 0x0000000615067246 */ /* 0x004fe40003800105 */
[----:B------:R-:W-:Y:S02]  /*0c60*/  VIADDMNMX R5, R10, R21, R15, PT ;  /* 0x000000150a057246 */ /* 0x000fe4000380010f */
[----:B------:R-:W-:Y:S02]  /*0c70*/  VIADDMNMX R21, R14, R11, R26, PT ;  /* 0x0000000b0e157246 */ /* 0x000fe4000380011a */
[----:B------:R-:W1:Y:S04]  /*0c80*/  LDS.128 R12, [R0+-0x1fc0] ;  /* 0xffe04000000c7984 */ /* 0x000e680000000c00 */
[----:B------:R-:W-:Y:S01]  /*0c90*/  LDS R26, [R3+0x100] ;  /* 0x00010000031a7984 */ /* 0x000fe20000000800 */
[----:B0-----:R-:W-:-:S02]  /*0ca0*/  VIADDMNMX R10, R4, R7, R6, PT ;  /* 0x00000007040a7246 */ /* 0x001fc40003800106 */
[----:B------:R-:W-:Y:S02]  /*0cb0*/  VIADDMNMX R11, R11, R4, R5, PT ;  /* 0x000000040b0b7246 */ /* 0x000fe40003800105 */
[----:B------:R-:W0:Y:S01]  /*0cc0*/  LDS.128 R4, [R0+0x40] ;  /* 0x0000400000047984 */ /* 0x000e220000000c00 */
[-C--:B-1----:R-:W-:Y:S02]  /*0cd0*/  VIADDMNMX R8, R27, R12.reuse, R8, PT ;  /* 0x0000000c1b087246 */ /* 0x082fe40003800108 */
[----:B------:R-:W-:Y:S02]  /*0ce0*/  VIADDMNMX R12, R9, R12, R10, PT ;  /* 0x0000000c090c7246 */ /* 0x000fe4000380010a */
[----:B------:R-:W1:Y:S01]  /*0cf0*/  LDS R10, [R3+0x180] ;  /* 0x00018000030a7984 */ /* 0x000e620000000800 */
[----:B0-----:R-:W-:Y:S02]  /*0d00*/  VIADDMNMX R21, R27, R4, R21, PT ;  /* 0x000000041b157246 */ /* 0x001fe40003800115 */
[----:B------:R-:W-:Y:S01]  /*0d10*/  VIADDMNMX R11, R4, R9, R11, PT ;  /* 0x00000009040b7246 */ /* 0x000fe2000380010b */
[----:B------:R-:W0:Y:S01]  /*0d20*/  LDS R27, [R3+0x200] ;  /* 0x00020000031b7984 */ /* 0x000e220000000800 */
[----:B------:R-:W-:-:S02]  /*0d30*/  VIADDMNMX R9, R26, R13, R8, PT ;  /* 0x0000000d1a097246 */ /* 0x000fc40003800108 */
[----:B------:R-:W-:Y:S01]  /*0d40*/  VIADDMNMX R26, R26, R5, R21, PT ;  /* 0x000000051a1a7246 */ /* 0x000fe20003800115 */
[----:B------:R-:W2:Y:S04]  /*0d50*/  LDS R8, [R3+0x300] ;  /* 0x0003000003087984 */ /* 0x000ea80000000800 */
[----:B------:R-:W3:Y:S04]  /*0d60*/  LDS R21, [R3+0x280] ;  /* 0x0002800003157984 */ /* 0x000ee80000000800 */
[----:B------:R-:W4:Y:S01]  /*0d70*/  LDS R4, [R3+0x380] ;  /* 0x0003800003047984 */ /* 0x000f220000000800 */
[----:B-1----:R-:W-:-:S02]  /*0d80*/  VIADDMNMX R11, R5, R10, R11, PT ;  /* 0x0000000a050b7246 */ /* 0x002fc4000380010b */
[----:B------:R-:W-:Y:S02]  /*0d90*/  VIADDMNMX R12, R10, R13, R12, PT ;  /* 0x0000000d0a0c7246 */ /* 0x000fe4000380010c */
[C---:B0-----:R-:W-:Y:S02]  /*0da0*/  VIADDMNMX R9, R27.reuse, R14, R9, PT ;  /* 0x0000000e1b097246 */ /* 0x041fe40003800109 */
[----:B------:R-:W-:Y:S02]  /*0db0*/  VIADDMNMX R5, R27, R6, R26, PT ;  /* 0x000000061b057246 */ /* 0x000fe4000380011a */
[C---:B--2---:R-:W-:Y:S01]  /*0dc0*/  VIADDMNMX R27, R8.reuse, R15, R9, PT ;  /* 0x0000000f081b7246 */ /* 0x044fe20003800109 */
[----:B------:R-:W-:Y:S01]  /*0dd0*/  LDS R26, [R3+0x400] ;  /* 0x00040000031a7984 */ /* 0x000fe20000000800 */
[----:B------:R-:W-:Y:S02]  /*0de0*/  VIADDMNMX R5, R8, R7, R5, PT ;  /* 0x0000000708057246 */ /* 0x000fe40003800105 */
[----:B---3--:R-:W-:-:S02]  /*0df0*/  VIADDMNMX R11, R6, R21, R11, PT ;  /* 0x00000015060b7246 */ /* 0x008fc4000380010b */
[----:B------:R-:W-:Y:S02]  /*0e00*/  VIADDMNMX R12, R21, R14, R12, PT ;  /* 0x0000000e150c7246 */ /* 0x000fe4000380010c */
[----:B----4-:R-:W-:Y:S01]  /*0e10*/  VIADDMNMX R7, R7, R4, R11, PT ;  /* 0x0000000407077246 */ /* 0x010fe2000380010b */
[----:B------:R-:W-:Y:S01]  /*0e20*/  LDS R21, [R3+0x480] ;  /* 0x0004800003157984 */ /* 0x000fe20000000800 */
[----:B------:R-:W-:-:S03]  /*0e30*/  VIADDMNMX R6, R4, R15, R12, PT ;  /* 0x0000000f04067246 */ /* 0x000fc6000380010c */
[----:B------:R-:W0:Y:S04]  /*0e40*/  LDS.128 R8, [R0+-0x1fb0] ;  /* 0xffe0500000087984 */ /* 0x000e280000000c00 */
[----:B------:R-:W1:Y:S01]  /*0e50*/  LDS.128 R12, [R0+0x50] ;  /* 0x00005000000c7984 */ /* 0x000e620000000c00 */
[CC--:B0-----:R-:W-:Y:S02]  /*0e60*/  VIADDMNMX R4, R26.reuse, R8.reuse, R27, PT ;  /* 0x000000081a047246 */ /* 0x0c1fe4000380011b */
[----:B------:R-:W-:Y:S02]  /*0e70*/  VIADDMNMX R8, R21, R8, R6, PT ;  /* 0x0000000815087246 */ /* 0x000fe40003800106 */
[----:B-1----:R-:W-:Y:S01]  /*0e80*/  VIADDMNMX R27, R26, R12, R5, PT ;  /* 0x0000000c1a1b7246 */ /* 0x002fe20003800105 */
[----:B------:R-:W0:Y:S01]  /*0e90*/  LDS R6, [R3+0x580] ;  /* 0x0005800003067984 */ /* 0x000e220000000800 */
[----:B------:R-:W-:-:S03]  /*0ea0*/  VIADDMNMX R21, R12, R21, R7, PT ;  /* 0x000000150c157246 */ /* 0x000fc60003800107 */
[----:B------:R-:W1:Y:S04]  /*0eb0*/  LDS R26, [R3+0x500] ;  /* 0x00050000031a7984 */ /* 0x000e680000000800 */
[----:B------:R-:W2:Y:S04]  /*0ec0*/  LDS R7, [R3+0x600] ;  /* 0x0006000003077984 */ /* 0x000ea80000000800 */
[----:B------:R-:W3:Y:S04]  /*0ed0*/  LDS R5, [R3+0x680] ;  /* 0x0006800003057984 */ /* 0x000ee80000000800 */
[----:B------:R-:W4:Y:S01]  /*0ee0*/  LDS R12, [R3+0x700] ;  /* 0x00070000030c7984 */ /* 0x000f220000000800 */
[----:B0-----:R-:W-:-:S02]  /*0ef0*/  VIADDMNMX R21, R13, R6, R21, PT ;  /* 0x000000060d157246 */ /* 0x001fc40003800115 */
[C---:B-1----:R-:W-:Y:S02]  /*0f00*/  VIADDMNMX R4, R26.reuse, R9, R4, PT ;  /* 0x000000091a047246 */ /* 0x042fe40003800104 */
[----:B------:R-:W-:Y:S02]  /*0f10*/  VIADDMNMX R26, R26, R13, R27, PT ;  /* 0x0000000d1a1a7246 */ /* 0x000fe4000380011b */
[----:B------:R-:W-:Y:S01]  /*0f20*/  VIADDMNMX R27, R6, R9, R8, PT ;  /* 0x00000009061b7246 */ /* 0x000fe20003800108 */
[----:B------:R-:W-:Y:S01]  /*0f30*/  LDS R13, [R3+0x880] ;  /* 0x00088000030d7984 */ /* 0x000fe20000000800 */
[-C--:B--2---:R-:W-:Y:S02]  /*0f40*/  VIADDMNMX R9, R7, R10.reuse, R4, PT ;  /* 0x0000000a07097246 */ /* 0x084fe40003800104 */
[----:B---3--:R-:W-:Y:S01]  /*0f50*/  VIADDMNMX R10, R5, R10, R27, PT ;  /* 0x0000000a050a7246 */ /* 0x008fe2000380011b */
[----:B------:R-:W0:Y:S01]  /*0f60*/  LDS R8, [R3+0x780] ;  /* 0x0007800003087984 */ /* 0x000e220000000800 */
[----:B------:R-:W-:-:S02]  /*0f70*/  VIADDMNMX R26, R7, R14, R26, PT ;  /* 0x0000000e071a7246 */ /* 0x000fc4000380011a */
[----:B------:R-:W-:Y:S02]  /*0f80*/  VIADDMNMX R27, R14, R5, R21, PT ;  /* 0x000000050e1b7246 */ /* 0x000fe40003800115 */
[----:B------:R-:W-:Y:S01]  /*0f90*/  LDS R21, [R3+0x800] ;  /* 0x0008000003157984 */ /* 0x000fe20000000800 */
[C---:B----4-:R-:W-:Y:S02]  /*0fa0*/  VIADDMNMX R14, R12.reuse, R11, R9, PT ;  /* 0x0000000b0c0e7246 */ /* 0x050fe40003800109 */
[----:B------:R-:W-:Y:S01]  /*0fb0*/  VIADDMNMX R12, R12, R15, R26, PT ;  /* 0x0000000f0c0c7246 */ /* 0x000fe2000380011a */
[----:B------:R-:W1:Y:S01]  /*0fc0*/  LDS.128 R4, [R0+-0x1fa0] ;  /* 0xffe0600000047984 */ /* 0x000e620000000c00 */
[----:B0-----:R-:W-:Y:S02]  /*0fd0*/  VIADDMNMX R26, R8, R11, R10, PT ;  /* 0x0000000b081a7246 */ /* 0x001fe4000380010a */
[----:B------:R-:W-:Y:S02]  /*0fe0*/  VIADDMNMX R15, R15, R8, R27, PT ;  /* 0x000000080f0f7246 */ /* 0x000fe4000380011b */
[----:B------:R-:W0:Y:S04]  /*0ff0*/  LDS.128 R8, [R0+0x60] ;  /* 0x0000600000087984 */ /* 0x000e280000000c00 */
[----:B------:R-:W-:Y:S01]  /*1000*/  LDS R27, [R3+0xa00] ;  /* 0x000a0000031b7984 */ /* 0x000fe20000000800 */
[----:B-1----:R-:W-:-:S02]  /*1010*/  VIADDMNMX R14, R21, R4, R14, PT ;  /* 0x00000004150e7246 */ /* 0x002fc4000380010e */
[----:B------:R-:W-:Y:S02]  /*1020*/  VIADDMNMX R4, R13, R4, R26, PT ;  /* 0x000000040d047246 */ /* 0x000fe4000380011a */
[----:B------:R-:W1:Y:S01]  /*1030*/  LDS R26, [R3+0x900] ;  /* 0x00090000031a7984 */ /* 0x000e620000000800 */
[----:B0-----:R-:W-:-:S03]  /*1040*/  VIADDMNMX R21, R21, R8, R12, PT ;  /* 0x0000000815157246 */ /* 0x001fc6000380010c */
[----:B------:R-:W0:Y:S01]  /*1050*/  LDS R12, [R3+0x980] ;  /* 0x00098000030c7984 */ /* 0x000e220000000800 */
[----:B------:R-:W-:Y:S02]  /*1060*/  VIADDMNMX R15, R8, R13, R15, PT ;  /* 0x0000000d080f7246 */ /* 0x000fe4000380010f */
[C---:B-1----:R-:W-:Y:S02]  /*1070*/  VIADDMNMX R13, R26.reuse, R5, R14, PT ;  /* 0x000000051a0d7246 */ /* 0x042fe4000380010e */
[----:B------:R-:W-:Y:S01]  /*1080*/  VIADDMNMX R26, R26, R9, R21, PT ;  /* 0x000000091a1a7246 */ /* 0x000fe20003800115 */
[----:B------:R-:W1:Y:S01]  /*1090*/  LDS R14, [R3+0xb00] ;  /* 0x000b0000030e7984 */ /* 0x000e620000000800 */
[C---:B------:R-:W-:Y:S02]  /*10a0*/  VIADDMNMX R8, R27.reuse, R6, R13, PT ;  /* 0x000000061b087246 */ /* 0x040fe4000380010d */
[----:B------:R-:W-:Y:S01]  /*10b0*/  VIADDMNMX R26, R27, R10, R26, PT ;  /* 0x0000000a1b1a7246 */ /* 0x000fe2000380011a */
[----:B------:R-:W2:Y:S04]  /*10c0*/  LDS R21, [R3+0xa80] ;  /* 0x000a800003157984 */ /* 0x000ea80000000800 */
[----:B------:R-:W-:Y:S01]  /*10d0*/  LDS R27, [R3+0xc00] ;  /* 0x000c0000031b7984 */ /* 0x000fe20000000800 */
[----:B0-----:R-:W-:-:S03]  /*10e0*/  VIADDMNMX R5, R12, R5, R4, PT ;  /* 0x000000050c057246 */ /* 0x001fc60003800104 */
[----:B------:R-:W0:Y:S01]  /*10f0*/  LDS R4, [R3+0xb80] ;  /* 0x000b800003047984 */ /* 0x000e220000000800 */
        /* <DEDUP_REMOVED lines=10> */
[----:B------:R0:W2:Y:S02]  /*11a0*/  LDS.128 R4, [R0+0x70] ;  /* 0x0000700000047984 */ /* 0x0000a40000000c00 */
[----:B0-----:R-:W-:Y:S01]  /*11b0*/  VIADD R0, R0, 0x80 ;  /* 0x0000008000007836 */ /* 0x001fe20000000000 */
[-C--:B-1----:R-:W-:Y:S02]  /*11c0*/  VIADDMNMX R8, R27, R12.reuse, R8, PT ;  /* 0x0000000c1b087246 */ /* 0x082fe40003800108 */
[----:B------:R-:W-:Y:S02]  /*11d0*/  VIADDMNMX R12, R9, R12, R10, PT ;  /* 0x0000000c090c7246 */ /* 0x000fe4000380010a */
[----:B------:R-:W0:Y:S01]  /*11e0*/  LDS R10, [R3+0xd80] ;  /* 0x000d8000030a7984 */ /* 0x000e220000000800 */
[----:B--2---:R-:W-:-:S02]  /*11f0*/  VIADDMNMX R21, R27, R4, R21, PT ;  /* 0x000000041b157246 */ /* 0x004fc40003800115 */
[----:B------:R-:W-:Y:S01]  /*1200*/  VIADDMNMX R11, R4, R9, R11, PT ;  /* 0x00000009040b7246 */ /* 0x000fe2000380010b */
[----:B------:R-:W1:Y:S01]  /*1210*/  LDS R27, [R3+0xe00] ;  /* 0x000e0000031b7984 */ /* 0x000e620000000800 */
[C---:B------:R-:W-:Y:S02]  /*1220*/  VIADDMNMX R9, R26.reuse, R13, R8, PT ;  /* 0x0000000d1a097246 */ /* 0x040fe40003800108 */
[----:B------:R-:W-:Y:S01]  /*1230*/  VIADDMNMX R26, R26, R5, R21, PT ;  /* 0x000000051a1a7246 */ /* 0x000fe20003800115 */
[----:B------:R-:W2:Y:S04]  /*1240*/  LDS R8, [R3+0xf00] ;  /* 0x000f000003087984 */ /* 0x000ea80000000800 */
[----:B------:R-:W3:Y:S04]  /*1250*/  LDS R21, [R3+0xe80] ;  /* 0x000e800003157984 */ /* 0x000ee80000000800 */
[----:B------:R4:W5:Y:S01]  /*1260*/  LDS R4, [R3+0xf80] ;  /* 0x000f800003047984 */ /* 0x0009620000000800 */
[----:B0-----:R-:W-:-:S02]  /*1270*/  VIADDMNMX R12, R10, R13, R12, PT ;  /* 0x0000000d0a0c7246 */ /* 0x001fc4000380010c */
[----:B------:R-:W-:Y:S01]  /*1280*/  VIADDMNMX R11, R5, R10, R11, PT ;  /* 0x0000000a050b7246 */ /* 0x000fe2000380010b */
[----:B----4-:R-:W-:Y:S01]  /*1290*/  VIADD R3, R3, 0x2000 ;  /* 0x0000200003037836 */ /* 0x010fe20000000000 */
[C---:B-1----:R-:W-:Y:S02]  /*12a0*/  VIADDMNMX R9, R27.reuse, R14, R9, PT ;  /* 0x0000000e1b097246 */ /* 0x042fe40003800109 */
[----:B------:R-:W-:-:S04]  /*12b0*/  VIADDMNMX R26, R27, R6, R26, PT ;  /* 0x000000061b1a7246 */ /* 0x000fc8000380011a */
[----:B--2---:R-:W-:Y:S02]  /*12c0*/  VIADDMNMX R13, R8, R7, R26, PT ;  /* 0x00000007080d7246 */ /* 0x004fe4000380011a */
[----:B---3--:R-:W-:Y:S02]  /*12d0*/  VIADDMNMX R12, R21, R14, R12, PT ;  /* 0x0000000e150c7246 */ /* 0x008fe4000380010c */
[----:B------:R-:W-:Y:S02]  /*12e0*/  VIADDMNMX R11, R6, R21, R11, PT ;  /* 0x00000015060b7246 */ /* 0x000fe4000380010b */
[-C--:B------:R-:W-:Y:S02]  /*12f0*/  VIADDMNMX R21, R8, R15.reuse, R9, PT ;  /* 0x0000000f08157246 */ /* 0x080fe40003800109 */
[----:B-----5:R-:W-:Y:S02]  /*1300*/  VIADDMNMX R29, R4, R15, R12, PT ;  /* 0x0000000f041d7246 */ /* 0x020fe4000380010c */
[----:B------:R-:W-:Y:S01]  /*1310*/  VIADDMNMX R15, R7, R4, R11, PT ;  /* 0x00000004070f7246 */ /* 0x000fe2000380010b */
[----:B------:R-:W-:Y:S06]  /*1320*/  BRA.U UP1, `(.L_x_2) ;  /* 0xfffffff101ac7547 */ /* 0x000fec000b83ffff */
.L_x_1:
[----:B------:R-:W-:Y:S05]  /*1330*/  BRA.U !UP0, `(.L_x_3) ;  /* 0x0000000108487547 */ /* 0x000fea000b800000 */
[C---:B------:R-:W-:Y:S01]  /*1340*/  IMAD R19, R2.reuse, 0x100, R19 ;  /* 0x0000010002137824 */ /* 0x040fe200078e0213 */
[----:B------:R-:W-:Y:S01]  /*1350*/  UIADD3 UR4, UPT, UPT, -UR4, URZ, URZ ;  /* 0x000000ff04047290 */ /* 0x000fe2000fffe1ff */
[----:B------:R-:W-:-:S03]  /*1360*/  IMAD R2, R2, 0x4, R20 ;  /* 0x0000000402027824 */ /* 0x000fc600078e0214 */
[----:B------:R-:W-:Y:S02]  /*1370*/  IADD3 R16, PT, PT, R19, 0x80, R16 ;  /* 0x0000008013107810 */ /* 0x000fe40007ffe010 */
[----:B------:R-:W-:-:S07]  /*1380*/  IADD3 R2, PT, PT, R2, 0x2000, R17 ;  /* 0x0000200002027810 */ /* 0x000fce0007ffe011 */
.L_x_4:
[----:B0-----:R-:W-:Y:S01]  /*1390*/  LDS R0, [R2+-0x2000] ;  /* 0xffe0000002007984 */ /* 0x001fe20000000800 */
[----:B------:R-:W-:-:S03]  /*13a0*/  UIADD3 UR4, UPT, UPT, UR4, 0x1, URZ ;  /* 0x0000000104047890 */ /* 0x000fc6000fffe0ff */
[----:B------:R-:W1:Y:S01]  /*13b0*/  LDS R4, [R16+-0x80] ;  /* 0xffff800010047984 */ /* 0x000e620000000800 */
[----:B------:R-:W-:-:S03]  /*13c0*/  UISETP.NE.AND UP0, UPT, UR4, URZ, UPT ;  /* 0x000000ff0400728c */ /* 0x000fc6000bf05270 */
[----:B------:R0:W2:Y:S04]  /*13d0*/  LDS R6, [R2] ;  /* 0x0000000002067984 */ /* 0x0000a80000000800 */
[----:B------:R5:W3:Y:S01]  /*13e0*/  LDS R3, [R16] ;  /* 0x0000000010037984 */ /* 0x000ae20000000800 */
[----:B0-----:R-:W-:Y:S02]  /*13f0*/  VIADD R2, R2, 0x4 ;  /* 0x0000000402027836 */ /* 0x001fe40000000000 */
[----:B-----5:R-:W-:Y:S01]  /*1400*/  VIADD R16, R16, 0x100 ;  /* 0x0000010010107836 */ /* 0x020fe20000000000 */
[C---:B-1----:R-:W-:Y:S02]  /*1410*/  VIADDMNMX R21, R4.reuse, R0, R21, PT ;  /* 0x0000000004157246 */ /* 0x042fe40003800115 */
[----:B--2---:R-:W-:-:S02]  /*1420*/  VIADDMNMX R13, R4, R6, R13, PT ;  /* 0x00000006040d7246 */ /* 0x004fc4000380010d */
[----:B---3--:R-:W-:Y:S02]  /*1430*/  VIADDMNMX R29, R3, R0, R29, PT ;  /* 0x00000000031d7246 */ /* 0x008fe4000380011d */
[----:B----4-:R-:W-:Y:S01]  /*1440*/  VIADDMNMX R15, R6, R3, R15, PT ;  /* 0x00000003060f7246 */ /* 0x010fe2000380010f */
[----:B------:R-:W-:Y:S06]  /*1450*/  BRA.U UP0, `(.L_x_4) ;  /* 0xfffffffd00cc7547 */ /* 0x000fec000b83ffff */
.L_x_3:
[----:B-1----:R1:W-:Y:S04]  /*1460*/  STS [R18], R21 ;  /* 0x0000001512007388 */ /* 0x0023e80000000800 */
[----:B--2---:R1:W-:Y:S04]  /*1470*/  STS [R18+0x2000], R13 ;  /* 0x0020000d12007388 */ /* 0x0043e80000000800 */
[----:B---3--:R1:W-:Y:S04]  /*1480*/  STS [R18+0x80], R29 ;  /* 0x0000801d12007388 */ /* 0x0083e80000000800 */
[----:B----4-:R1:W-:Y:S02]  /*1490*/  STS [R18+0x2080], R15 ;  /* 0x0020800f12007388 */ /* 0x0103e40000000800 */
.L_x_0:
[----:B-1----:R-:W-:Y:S04]  /*14a0*/  STG.E desc[UR8][R24.64], R21 ;  /* 0x0000001518007986 */ /* 0x002fe8000c101908 */
[----:B--2---:R-:W-:Y:S04]  /*14b0*/  STG.E desc[UR8][R22.64], R13 ;  /* 0x0000000d16007986 */ /* 0x004fe8000c101908 */
[----:B---3--:R-:W-:Y:S04]  /*14c0*/  STG.E desc[UR8][R24.64+0x80], R29 ;  /* 0x0000801d18007986 */ /* 0x008fe8000c101908 */
[----:B----4-:R-:W-:Y:S01]  /*14d0*/  STG.E desc[UR8][R22.64+0x80], R15 ;  /* 0x0000800f16007986 */ /* 0x010fe2000c101908 */
[----:B------:R-:W-:Y:S05]  /*14e0*/  EXIT ;  /* 0x000000000000794d */ /* 0x000fea0003800000 */
.L_x_5:
[----:B------:R-:W-:-:S00]  /*14f0*/  BRA `(.L_x_5) ;  /* 0xfffffffc00fc7947 */ /* 0x000fc0000383ffff */
[----:B------:R-:W-:-:S00]  /*1500*/  NOP ;  /* 0x0000000000007918 */ /* 0x000fc00000000000 */
[----:B------:R-:W-:-:S00]  /*1510*/  NOP ;  /* 0x0000000000007918 */ /* 0x000fc00000000000 */
[----:B------:R-:W-:-:S00]  /*1520*/  NOP ;  /* 0x0000000000007918 */ /* 0x000fc00000000000 */
[----:B------:R-:W-:-:S00]  /*1530*/  NOP ;  /* 0x0000000000007918 */ /* 0x000fc00000000000 */
[----:B------:R-:W-:-:S00]  /*1540*/  NOP ;  /* 0x0000000000007918 */ /* 0x000fc00000000000 */
[----:B------:R-:W-:-:S00]  /*1550*/  NOP ;  /* 0x0000000000007918 */ /* 0x000fc00000000000 */
[----:B------:R-:W-:-:S00]  /*1560*/  NOP ;  /* 0x0000000000007918 */ /* 0x000fc00000000000 */
[----:B------:R-:W-:-:S00]  /*1570*/  NOP ;  /* 0x0000000000007918 */ /* 0x000fc00000000000 */
.L_x_22:


//--------------------- .text._Z4cal2Piiii        --------------------------
	.section	.text._Z4cal2Piiii,"ax",@progbits
	.align	128
        .global         _Z4cal2Piiii
        .type           _Z4cal2Piiii,@function
        .size           _Z4cal2Piiii,(.L_x_23 - _Z4cal2Piiii)
        .other          _Z4cal2Piiii,@"STO_CUDA_ENTRY STV_DEFAULT"
_Z4cal2Piiii:
.text._Z4cal2Piiii:
[----:B------:R-:W-:Y:S01]  /*0000*/  LDC R1, c[0x0][0x37c] ;  /* 0x0000df00ff017b82 */ /* 0x000fe20000000800 */
[----:B------:R-:W0:Y:S07]  /*0010*/  S2R R0, SR_CTAID.X ;  /* 0x0000000000007919 */ /* 0x000e2e0000002500 */
[----:B------:R-:W0:Y:S02]  /*0020*/  LDC R3, c[0x0][0x38c] ;  /* 0x0000e300ff037b82 */ /* 0x000e240000000800 */
[----:B0-----:R-:W-:-:S13]  /*0030*/  ISETP.NE.AND P0, PT, R0, R3, PT ;  /* 0x000000030000720c */ /* 0x001fda0003f05270 */
[----:B------:R-:W-:Y:S05]  /*0040*/  @!P0 EXIT ;  /* 0x000000000000894d */ /* 0x000fea0003800000 */
[----:B------:R-:W0:Y:S01]  /*0050*/  S2R R24, SR_CTAID.Y ;  /* 0x0000000000187919 */ /* 0x000e220000002600 */
[----:B------:R-:W1:Y:S01]  /*0060*/  LDC R8, c[0x0][0x388] ;  /* 0x0000e200ff087b82 */ /* 0x000e620000000800 */
[----:B------:R-:W-:Y:S01]  /*0070*/  IMAD.SHL.U32 R12, R3, 0x40, RZ ;  /* 0x00000040030c7824 */ /* 0x000fe200078e00ff */
[----:B------:R-:W2:Y:S01]  /*0080*/  LDCU.64 UR8, c[0x0][0x358] ;  /* 0x00006b00ff0877ac */ /* 0x000ea20008000a00 */
[----:B------:R-:W3:Y:S01]  /*0090*/  S2R R14, SR_TID.X ;  /* 0x00000000000e7919 */ /* 0x000ee20000002100 */
[----:B------:R-:W3:Y:S04]  /*00a0*/  S2R R17, SR_TID.Y ;  /* 0x0000000000117919 */ /* 0x000ee80000002200 */
[----:B------:R-:W4:Y:S01]  /*00b0*/  LDC.64 R10, c[0x0][0x380] ;  /* 0x0000e000ff0a7b82 */ /* 0x000f220000000a00 */
[----:B0-----:R-:W-:Y:S01]  /*00c0*/  ISETP.NE.AND P0, PT, R24, RZ, PT ;  /* 0x000000ff1800720c */ /* 0x001fe20003f05270 */
[----:B-1----:R-:W-:-:S12]  /*00d0*/  IMAD R6, R12, R8, R12 ;  /* 0x000000080c067224 */ /* 0x002fd800078e020c */
[----:B------:R-:W-:Y:S02]  /*00e0*/  @!P0 IMAD.SHL.U32 R3, R0, 0x40, RZ ;  /* 0x0000004000038824 */ /* 0x000fe400078e00ff */
[CCC-:B---3--:R-:W-:Y:S02]  /*00f0*/  @!P0 IMAD R13, R17.reuse, R8.reuse, R14.reuse ;  /* 0x00000008110d8224 */ /* 0x1c8fe400078e020e */
[-C--:B------:R-:W-:Y:S02]  /*0100*/  @!P0 IMAD R2, R12, R8.reuse, R3 ;  /* 0x000000080c028224 */ /* 0x080fe400078e0203 */
[-C--:B------:R-:W-:Y:S02]  /*0110*/  @P0 IMAD R3, R0, R8.reuse, RZ ;  /* 0x0000000800030224 */ /* 0x080fe400078e02ff */
[----:B------:R-:W-:Y:S02]  /*0120*/  @!P0 IMAD.IADD R5, R2, 0x1, R13 ;  /* 0x0000000102058824 */ /* 0x000fe400078e020d */
[----:B------:R-:W-:-:S02]  /*0130*/  @P0 IMAD R13, R17, R8, R14 ;  /* 0x00000008110d0224 */ /* 0x000fc400078e020e */
[----:B------:R-:W-:Y:S02]  /*0140*/  @P0 IMAD R2, R3, 0x40, R12 ;  /* 0x0000004003020824 */ /* 0x000fe400078e020c */
[----:B------:R-:W-:Y:S02]  /*0150*/  @!P0 IMAD R9, R8, 0x20, R5 ;  /* 0x0000002008098824 */ /* 0x000fe400078e0205 */
[----:B------:R-:W-:Y:S02]  /*0160*/  @P0 IMAD.IADD R3, R13, 0x1, R2 ;  /* 0x000000010d030824 */ /* 0x000fe400078e0202 */
[----:B----4-:R-:W-:-:S04]  /*0170*/  @!P0 IMAD.WIDE R4, R5, 0x4, R10 ;  /* 0x0000000405048825 */ /* 0x010fc800078e020a */
[----:B------:R-:W-:Y:S01]  /*0180*/  @!P0 IMAD.WIDE R22, R9, 0x4, R10 ;  /* 0x0000000409168825 */ /* 0x000fe200078e020a */
[----:B--2---:R-:W2:Y:S03]  /*0190*/  @!P0 LDG.E R15, desc[UR8][R4.64] ;  /* 0x00000008040f8981 */ /* 0x004ea6000c1e1900 */
[C---:B------:R-:W-:Y:S01]  /*01a0*/  IMAD R18, R8.reuse, 0x20, R13 ;  /* 0x0000002008127824 */ /* 0x040fe200078e020d */
[----:B------:R0:W3:Y:S01]  /*01b0*/  @!P0 LDG.E R16, desc[UR8][R4.64+0x80] ;  /* 0x0000800804108981 */ /* 0x0000e2000c1e1900 */
[----:B------:R-:W-:Y:S02]  /*01c0*/  IMAD.IADD R7, R13, 0x1, R6 ;  /* 0x000000010d077824 */ /* 0x000fe400078e0206 */
[----:B------:R-:W-:Y:S01]  /*01d0*/  @P0 IMAD R9, R8, 0x20, R3 ;  /* 0x0000002008090824 */ /* 0x000fe200078e0203 */
[----:B------:R1:W4:Y:S01]  /*01e0*/  @!P0 LDG.E R19, desc[UR8][R22.64] ;  /* 0x0000000816138981 */ /* 0x000322000c1e1900 */
[----:B------:R-:W-:-:S02]  /*01f0*/  IMAD.IADD R21, R6, 0x1, R18 ;  /* 0x0000000106157824 */ /* 0x000fc400078e0212 */
[----:B------:R-:W-:-:S04]  /*0200*/  @P0 IMAD.WIDE R2, R3, 0x4, R10 ;  /* 0x0000000403020825 */ /* 0x000fc800078e020a */
[--C-:B0-----:R-:W-:Y:S01]  /*0210*/  IMAD.WIDE R4, R7, 0x4, R10.reuse ;  /* 0x0000000407047825 */ /* 0x101fe200078e020a */
[----:B------:R-:W5:Y:S03]  /*0220*/  @P0 LDG.E R20, desc[UR8][R2.64] ;  /* 0x0000000802140981 */ /* 0x000f66000c1e1900 */
[C-C-:B------:R-:W-:Y:S01]  /*0230*/  @P0 IMAD.WIDE R6, R9.reuse, 0x4, R10.reuse ;  /* 0x0000000409060825 */ /* 0x140fe200078e020a */
[----:B------:R-:W5:Y:S03]  /*0240*/  LDG.E R22, desc[UR8][R4.64] ;  /* 0x0000000804167981 */ /* 0x000f66000c1e1900 */
[--C-:B------:R-:W-:Y:S01]  /*0250*/  IMAD.WIDE R8, R9, 0x4, R10.reuse ;  /* 0x0000000409087825 */ /* 0x100fe200078e020a */
[----:B------:R-:W5:Y:S03]  /*0260*/  LDG.E R28, desc[UR8][R4.64+0x80] ;  /* 0x00008008041c7981 */ /* 0x000f66000c1e1900 */
[----:B------:R-:W-:Y:S01]  /*0270*/  IMAD.WIDE R10, R21, 0x4, R10 ;  /* 0x00000004150a7825 */ /* 0x000fe200078e020a */
[----:B------:R0:W5:Y:S04]  /*0280*/  @P0 LDG.E R6, desc[UR8][R6.64] ;  /* 0x0000000806060981 */ /* 0x000168000c1e1900 */
[----:B------:R0:W5:Y:S04]  /*0290*/  @P0 LDG.E R21, desc[UR8][R2.64+0x80] ;  /* 0x0000800802150981 */ /* 0x000168000c1e1900 */
[----:B------:R-:W5:Y:S04]  /*02a0*/  LDG.E R8, desc[UR8][R8.64+0x80] ;  /* 0x0000800808087981 */ /* 0x000f68000c1e1900 */
[----:B------:R-:W5:Y:S04]  /*02b0*/  LDG.E R26, desc[UR8][R10.64] ;  /* 0x000000080a1a7981 */ /* 0x000f68000c1e1900 */
[----:B------:R-:W5:Y:S01]  /*02c0*/  LDG.E R25, desc[UR8][R10.64+0x80] ;  /* 0x000080080a197981 */ /* 0x000f62000c1e1900 */
[----:B------:R-:W0:Y:S01]  /*02d0*/  S2R R27, SR_CgaCtaId ;  /* 0x00000000001b7919 */ /* 0x000e220000008800 */
[----:B-1----:R-:W-:Y:S01]  /*02e0*/  MOV R23, 0x400 ;  /* 0x0000040000177802 */ /* 0x002fe20000000f00 */
[----:B------:R-:W-:-:S02]  /*02f0*/  IMAD.SHL.U32 R17, R17, 0x100, RZ ;  /* 0x0000010011117824 */ /* 0x000fc400078e00ff */
[----:B------:R-:W-:Y:S02]  /*0300*/  IMAD.SHL.U32 R14, R14, 0x4, RZ ;  /* 0x000000040e0e7824 */ /* 0x000fe400078e00ff */
[----:B0-----:R-:W-:Y:S01]  /*0310*/  VIADD R7, R23, 0x4000 ;  /* 0x0000400017077836 */ /* 0x001fe20000000000 */
[----:B------:R-:W-:-:S04]  /*0320*/  LEA R2, R27, R23, 0x18 ;  /* 0x000000171b027211 */ /* 0x000fc800078ec0ff */
[----:B------:R-:W-:Y:S02]  /*0330*/  IADD3 R3, PT, PT, R14, R2, R17 ;  /* 0x000000020e037210 */ /* 0x000fe40007ffe011 */
[----:B------:R-:W-:-:S04]  /*0340*/  LEA R7, R27, R7, 0x18 ;  /* 0x000000071b077211 */ /* 0x000fc800078ec0ff */
[----:B------:R-:W-:Y:S01]  /*0350*/  IADD3 R5, PT, PT, R14, R7, R17 ;  /* 0x000000070e057210 */ /* 0x000fe20007ffe011 */
[----:B--2---:R0:W-:Y:S04]  /*0360*/  @!P0 STS [R3], R15 ;  /* 0x0000000f03008388 */ /* 0x0041e80000000800 */
[----:B---3--:R0:W-:Y:S04]  /*0370*/  @!P0 STS [R3+0x80], R16 ;  /* 0x0000801003008388 */ /* 0x0081e80000000800 */
[----:B----4-:R0:W-:Y:S04]  /*0380*/  @!P0 STS [R3+0x2000], R19 ;  /* 0x0020001303008388 */ /* 0x0101e80000000800 */
[----:B-----5:R0:W-:Y:S04]  /*0390*/  @P0 STS [R3], R20 ;  /* 0x0000001403000388 */ /* 0x0201e80000000800 */
[----:B------:R0:W-:Y:S04]  /*03a0*/  @P0 STS [R3+0x2000], R6 ;  /* 0x0020000603000388 */ /* 0x0001e80000000800 */
[----:B------:R0:W-:Y:S01]  /*03b0*/  @P0 STS [R3+0x80], R21 ;  /* 0x0000801503000388 */ /* 0x0001e20000000800 */
[----:B------:R-:W-:-:S03]  /*03c0*/  ISETP.NE.AND P0, PT, R24, RZ, PT ;  /* 0x000000ff1800720c */ /* 0x000fc60003f05270 */
[----:B------:R0:W-:Y:S04]  /*03d0*/  STS [R3+0x2080], R8 ;  /* 0x0020800803007388 */ /* 0x0001e80000000800 */
[----:B------:R0:W-:Y:S04]  /*03e0*/  STS [R5], R22 ;  /* 0x0000001605007388 */ /* 0x0001e80000000800 */
[----:B------:R0:W-:Y:S04]  /*03f0*/  STS [R5+0x80], R28 ;  /* 0x0000801c05007388 */ /* 0x0001e80000000800 */
[----:B------:R0:W-:Y:S04]  /*0400*/  STS [R5+0x2000], R26 ;  /* 0x0020001a05007388 */ /* 0x0001e80000000800 */
[----:B------:R0:W-:Y:S01]  /*0410*/  STS [R5+0x2080], R25 ;  /* 0x0020801905007388 */ /* 0x0001e20000000800 */
[----:B------:R-:W-:Y:S06]  /*0420*/  BAR.SYNC.DEFER_BLOCKING 0x0 ;  /* 0x0000000000007b1d */ /* 0x000fec0000010000 */
[----:B------:R-:W-:Y:S05]  /*0430*/  @!P0 BRA `(.L_x_6) ;  /* 0x0000002800448947 */ /* 0x000fea0003800000 */
[----:B------:R-:W1:Y:S02]  /*0440*/  LDCU UR5, c[0x0][0x390] ;  /* 0x00007200ff0577ac */ /* 0x000e640008000800 */
[----:B-1----:R-:W-:-:S09]  /*0450*/  UISETP.GE.AND UP0, UPT, UR5, 0x1, UPT ;  /* 0x000000010500788c */ /* 0x002fd2000bf06270 */
[----:B------:R-:W-:Y:S05]  /*0460*/  BRA.U !UP0, `(.L_x_7) ;  /* 0x0000005108787547 */ /* 0x000fea000b800000 */
[----:B------:R-:W-:Y:S01]  /*0470*/  UISETP.GE.U32.AND UP1, UPT, UR5, 0x20, UPT ;  /* 0x000000200500788c */ /* 0x000fe2000bf26070 */
[----:B------:R-:W-:Y:S01]  /*0480*/  IMAD.MOV.U32 R4, RZ, RZ, RZ ;  /* 0x000000ffff047224 */ /* 0x000fe200078e00ff */
[----:B------:R-:W-:-:S04]  /*0490*/  ULOP3.LUT UR4, UR5, 0x1f, URZ, 0xc0, !UPT ;  /* 0x0000001f05047892 */ /* 0x000fc8000f8ec0ff */
[----:B------:R-:W-:-:S03]  /*04a0*/  UISETP.NE.AND UP0, UPT, UR4, URZ, UPT ;  /* 0x000000ff0400728c */ /* 0x000fc6000bf05270 */
[----:B------:R-:W-:Y:S08]  /*04b0*/  BRA.U !UP1, `(.L_x_8) ;  /* 0x0000002509a87547 */ /* 0x000ff0000b800000 */
[----:B------:R-:W-:Y:S01]  /*04c0*/  ULOP3.LUT UR5, UR5, 0x7fffffe0, URZ, 0xc0, !UPT ;  /* 0x7fffffe005057892 */ /* 0x000fe2000f8ec0ff */
[----:B0-----:R-:W-:Y:S02]  /*04d0*/  IADD3 R5, PT, PT, R17, 0x2000, R2 ;  /* 0x0000200011057810 */ /* 0x001fe40007ffe002 */
[----:B------:R-:W-:Y:S01]  /*04e0*/  IADD3 R6, PT, PT, R14, 0x1000, R7 ;  /* 0x000010000e067810 */ /* 0x000fe20007ffe007 */
[----:B------:R-:W-:Y:S02]  /*04f0*/  UIADD3 UR6, UPT, UPT, -UR5, URZ, URZ ;  /* 0x000000ff05067290 */ /* 0x000fe4000fffe1ff */
[----:B------:R-:W-:-:S10]  /*0500*/  IMAD.U32 R4, RZ, RZ, UR5 ;  /* 0x00000005ff047e24 */ /* 0x000fd4000f8e00ff */
.L_x_9:
[----:B------:R-:W-:Y:S01]  /*0510*/  LDS R8, [R5+-0x2000] ;  /* 0xffe0000005087984 */ /* 0x000fe20000000800 */
[----:B------:R-:W-:-:S03]  /*0520*/  UIADD3 UR6, UPT, UPT, UR6, 0x20, URZ ;  /* 0x0000002006067890 */ /* 0x000fc6000fffe0ff */
[----:B------:R-:W-:Y:S01]  /*0530*/  LDS R9, [R6+-0x1000] ;  /* 0xfff0000006097984 */ /* 0x000fe20000000800 */
[----:B------:R-:W-:-:S03]  /*0540*/  UISETP.NE.AND UP1, UPT, UR6, URZ, UPT ;  /* 0x000000ff0600728c */ /* 0x000fc6000bf25270 */
[----:B------:R-:W0:Y:S04]  /*0550*/  LDS R10, [R3] ;  /* 0x00000000030a7984 */ /* 0x000e280000000800 */
[----:B------:R-:W-:Y:S01]  /*0560*/  LDS R11, [R3+0x2000] ;  /* 0x00200000030b7984 */ /* 0x000fe20000000800 */
[----:B0-----:R-:W-:-:S05]  /*0570*/  VIADDMNMX R8, R9, R8, R10, PT ;  /* 0x0000000809087246 */ /* 0x001fca000380010a */
[----:B------:R-:W-:Y:S04]  /*0580*/  STS [R3], R8 ;  /* 0x0000000803007388 */ /* 0x000fe80000000800 */
[----:B------:R-:W0:Y:S02]  /*0590*/  LDS R10, [R5] ;  /* 0x00000000050a7984 */ /* 0x000e240000000800 */
[----:B0-----:R-:W-:Y:S02]  /*05a0*/  VIADDMNMX R10, R9, R10, R11, PT ;  /* 0x0000000a090a7246 */ /* 0x001fe4000380010b */
[----:B------:R-:W-:Y:S04]  /*05b0*/  LDS R11, [R3+0x80] ;  /* 0x00008000030b7984 */ /* 0x000fe80000000800 */
[----:B------:R-:W-:Y:S04]  /*05c0*/  STS [R3+0x2000], R10 ;  /* 0x0020000a03007388 */ /* 0x000fe80000000800 */
[----:B------:R-:W-:Y:S04]  /*05d0*/  LDS R9, [R5+-0x2000] ;  /* 0xffe0000005097984 */ /* 0x000fe80000000800 */
[----:B-1----:R-:W0:Y:S02]  /*05e0*/  LDS R16, [R6+-0xf80] ;  /* 0xfff0800006107984 */ /* 0x002e240000000800 */
[----:B0-----:R-:W-:-:S02]  /*05f0*/  VIADDMNMX R20, R16, R9, R11, PT ;  /* 0x0000000910147246 */ /* 0x001fc4000380010b */
[----:B------:R-:W-:Y:S04]  /*0600*/  LDS R11, [R3+0x2080] ;  /* 0x00208000030b7984 */ /* 0x000fe80000000800 */
[----:B------:R-:W-:Y:S04]  /*0610*/  STS [R3+0x80], R20 ;  /* 0x0000801403007388 */ /* 0x000fe80000000800 */
[----:B------:R-:W0:Y:S02]  /*0620*/  LDS R9, [R5] ;  /* 0x0000000005097984 */ /* 0x000e240000000800 */
[----:B0-----:R-:W-:-:S05]  /*0630*/  VIADDMNMX R16, R16, R9, R11, PT ;  /* 0x0000000910107246 */ /* 0x001fca000380010b */
[----:B------:R-:W-:Y:S01]  /*0640*/  STS [R3+0x2080], R16 ;  /* 0x0020801003007388 */ /* 0x000fe20000000800 */
[----:B------:R-:W-:Y:S06]  /*0650*/  BAR.SYNC.DEFER_BLOCKING 0x0 ;  /* 0x0000000000007b1d */ /* 0x000fec0000010000 */
[----:B------:R-:W-:Y:S04]  /*0660*/  LDS R8, [R5+-0x1ffc] ;  /* 0xffe0040005087984 */ /* 0x000fe80000000800 */
[----:B------:R-:W-:Y:S04]  /*0670*/  LDS R9, [R6+-0xf00] ;  /* 0xfff1000006097984 */ /* 0x000fe80000000800 */
[----:B------:R-:W0:Y:S04]  /*0680*/  LDS R10, [R3] ;  /* 0x00000000030a7984 */ /* 0x000e280000000800 */
[----:B------:R-:W-:Y:S01]  /*0690*/  LDS R11, [R3+0x2000] ;  /* 0x00200000030b7984 */ /* 0x000fe20000000800 */
[----:B0-----:R-:W-:-:S05]  /*06a0*/  VIADDMNMX R8, R9, R8, R10, PT ;  /* 0x0000000809087246 */ /* 0x001fca000380010a */
[----:B------:R-:W-:Y:S04]  /*06b0*/  STS [R3], R8 ;  /* 0x0000000803007388 */ /* 0x000fe80000000800 */
[----:B------:R-:W0:Y:S02]  /*06c0*/  LDS R10, [R5+0x4] ;  /* 0x00000400050a7984 */ /* 0x000e240000000800 */
[----:B0-----:R-:W-:Y:S02]  /*06d0*/  VIADDMNMX R10, R9, R10, R11, PT ;  /* 0x0000000a090a7246 */ /* 0x001fe4000380010b */
[----:B------:R-:W-:Y:S04]  /*06e0*/  LDS R11, [R3+0x80] ;  /* 0x00008000030b7984 */ /* 0x000fe80000000800 */
[----:B------:R-:W-:Y:S04]  /*06f0*/  STS [R3+0x2000], R10 ;  /* 0x0020000a03007388 */ /* 0x000fe80000000800 */
[----:B------:R-:W-:Y:S04]  /*0700*/  LDS R9, [R5+-0x1ffc] ;  /* 0xffe0040005097984 */ /* 0x000fe80000000800 */
[----:B------:R-:W0:Y:S02]  /*0710*/  LDS R16, [R6+-0xe80] ;  /* 0xfff1800006107984 */ /* 0x000e240000000800 */
[----:B0-----:R-:W-:-:S02]  /*0720*/  VIADDMNMX R20, R16, R9, R11, PT ;  /* 0x0000000910147246 */ /* 0x001fc4000380010b */
[----:B------:R-:W-:Y:S04]  /*0730*/  LDS R11, [R3+0x2080] ;  /* 0x00208000030b7984 */ /* 0x000fe80000000800 */
[----:B------:R-:W-:Y:S04]  /*0740*/  STS [R3+0x80], R20 ;  /* 0x0000801403007388 */ /* 0x000fe80000000800 */
[----:B------:R-:W0:Y:S02]  /*0750*/  LDS R9, [R5+0x4] ;  /* 0x0000040005097984 */ /* 0x000e240000000800 */
        /* <DEDUP_REMOVED lines=270> */
[----:B------:R-:W-:Y:S04]  /*1840*/  LDS R9, [R6] ;  /* 0x0000000006097984 */ /* 0x000fe80000000800 */
        /* <DEDUP_REMOVED lines=9> */
[----:B------:R-:W0:Y:S02]  /*18e0*/  LDS R16, [R6+0x80] ;  /* 0x0000800006107984 */ /* 0x000e240000000800 */
        /* <DEDUP_REMOVED lines=8> */
[----:B------:R-:W-:Y:S04]  /*1970*/  LDS R9, [R6+0x100] ;  /* 0x0001000006097984 */ /* 0x000fe80000000800 */
        /* <DEDUP_REMOVED lines=275> */
[----:B------:R0:W1:Y:S02]  /*2ab0*/  LDS R16, [R6+0xf80] ;  /* 0x000f800006107984 */ /* 0x0000640000000800 */
[----:B0-----:R-:W-:Y:S01]  /*2ac0*/  VIADD R6, R6, 0x2000 ;  /* 0x0000200006067836 */ /* 0x001fe20000000000 */
[----:B-1----:R-:W-:-:S02]  /*2ad0*/  VIADDMNMX R20, R16, R9, R11, PT ;  /* 0x0000000910147246 */ /* 0x002fc4000380010b */
[----:B------:R-:W-:Y:S04]  /*2ae0*/  LDS R11, [R3+0x2080] ;  /* 0x00208000030b7984 */ /* 0x000fe80000000800 */
[----:B------:R-:W-:Y:S04]  /*2af0*/  STS [R3+0x80], R20 ;  /* 0x0000801403007388 */ /* 0x000fe80000000800 */
[----:B------:R0:W1:Y:S02]  /*2b00*/  LDS R9, [R5+0x7c] ;  /* 0x00007c0005097984 */ /* 0x0000640000000800 */
[----:B0-----:R-:W-:Y:S01]  /*2b10*/  VIADD R5, R5, 0x80 ;  /* 0x0000008005057836 */ /* 0x001fe20000000000 */
[----:B-1----:R-:W-:-:S05]  /*2b20*/  VIADDMNMX R16, R16, R9, R11, PT ;  /* 0x0000000910107246 */ /* 0x002fca000380010b */
[----:B------:R1:W-:Y:S01]  /*2b30*/  STS [R3+0x2080], R16 ;  /* 0x0020801003007388 */ /* 0x0003e20000000800 */
[----:B------:R-:W-:Y:S06]  /*2b40*/  BAR.SYNC.DEFER_BLOCKING 0x0 ;  /* 0x0000000000007b1d */ /* 0x000fec0000010000 */
[----:B------:R-:W-:Y:S05]  /*2b50*/  BRA.U UP1, `(.L_x_9) ;  /* 0xffffffd9016c7547 */ /* 0x000fea000b83ffff */
.L_x_8:
[----:B------:R-:W-:Y:S05]  /*2b60*/  BRA.U !UP0, `(.L_x_7) ;  /* 0x0000002908b87547 */ /* 0x000fea000b800000 */
[C---:B------:R-:W-:Y:S01]  /*2b70*/  IMAD R14, R4.reuse, 0x100, R14 ;  /* 0x00000100040e7824 */ /* 0x040fe200078e020e */
[----:B------:R-:W-:Y:S01]  /*2b80*/  UIADD3 UR4, UPT, UPT, -UR4, URZ, URZ ;  /* 0x000000ff04047290 */ /* 0x000fe2000fffe1ff */
[----:B------:R-:W-:-:S03]  /*2b90*/  IMAD R17, R4, 0x4, R17 ;  /* 0x0000000404117824 */ /* 0x000fc600078e0211 */
[----:B------:R-:W-:Y:S02]  /*2ba0*/  IADD3 R7, PT, PT, R14, 0x80, R7 ;  /* 0x000000800e077810 */ /* 0x000fe40007ffe007 */
[----:B------:R-:W-:-:S07]  /*2bb0*/  IADD3 R2, PT, PT, R17, 0x2000, R2 ;  /* 0x0000200011027810 */ /* 0x000fce0007ffe002 */
.L_x_10:
[----:B------:R-:W-:Y:S01]  /*2bc0*/  LDS R4, [R2+-0x2000] ;  /* 0xffe0000002047984 */ /* 0x000fe20000000800 */
[----:B------:R-:W-:-:S03]  /*2bd0*/  UIADD3 UR4, UPT, UPT, UR4, 0x1, URZ ;  /* 0x0000000104047890 */ /* 0x000fc6000fffe0ff */
[----:B0-----:R-:W-:Y:S01]  /*2be0*/  LDS R5, [R7+-0x80] ;  /* 0xffff800007057984 */ /* 0x001fe20000000800 */
[----:B------:R-:W-:-:S03]  /*2bf0*/  UISETP.NE.AND UP0, UPT, UR4, URZ, UPT ;  /* 0x000000ff0400728c */ /* 0x000fc6000bf05270 */
[----:B------:R-:W0:Y:S04]  /*2c00*/  LDS R6, [R3] ;  /* 0x0000000003067984 */ /* 0x000e280000000800 */
[----:B--2---:R-:W-:Y:S04]  /*2c10*/  LDS R8, [R3+0x2000] ;  /* 0x0020000003087984 */ /* 0x004fe80000000800 */
[----:B------:R-:W-:Y:S01]  /*2c20*/  LDS R9, [R3+0x80] ;  /* 0x0000800003097984 */ /* 0x000fe20000000800 */
[----:B0-----:R-:W-:-:S05]  /*2c30*/  VIADDMNMX R4, R5, R4, R6, PT ;  /* 0x0000000405047246 */ /* 0x001fca0003800106 */
[----:B------:R-:W-:Y:S04]  /*2c40*/  STS [R3], R4 ;  /* 0x0000000403007388 */ /* 0x000fe80000000800 */
[----:B------:R-:W0:Y:S02]  /*2c50*/  LDS R6, [R2] ;  /* 0x0000000002067984 */ /* 0x000e240000000800 */
[----:B0-----:R-:W-:-:S05]  /*2c60*/  VIADDMNMX R6, R5, R6, R8, PT ;  /* 0x0000000605067246 */ /* 0x001fca0003800108 */
[----:B------:R-:W-:Y:S04]  /*2c70*/  STS [R3+0x2000], R6 ;  /* 0x0020000603007388 */ /* 0x000fe80000000800 */
[----:B------:R-:W-:Y:S04]  /*2c80*/  LDS R5, [R2+-0x2000] ;  /* 0xffe0000002057984 */ /* 0x000fe80000000800 */
[----:B------:R0:W2:Y:S02]  /*2c90*/  LDS R8, [R7] ;  /* 0x0000000007087984 */ /* 0x0000a40000000800 */
[----:B0-----:R-:W-:Y:S01]  /*2ca0*/  VIADD R7, R7, 0x100 ;  /* 0x0000010007077836 */ /* 0x001fe20000000000 */
[----:B--2---:R-:W-:-:S02]  /*2cb0*/  VIADDMNMX R10, R8, R5, R9, PT ;  /* 0x00000005080a7246 */ /* 0x004fc40003800109 */
[----:B------:R-:W-:Y:S04]  /*2cc0*/  LDS R9, [R3+0x2080] ;  /* 0x0020800003097984 */ /* 0x000fe80000000800 */
[----:B------:R-:W-:Y:S04]  /*2cd0*/  STS [R3+0x80], R10 ;  /* 0x0000800a03007388 */ /* 0x000fe80000000800 */
[----:B------:R0:W2:Y:S02]  /*2ce0*/  LDS R5, [R2] ;  /* 0x0000000002057984 */ /* 0x0000a40000000800 */
[----:B0-----:R-:W-:Y:S01]  /*2cf0*/  VIADD R2, R2, 0x4 ;  /* 0x0000000402027836 */ /* 0x001fe20000000000 */
[----:B--2---:R-:W-:-:S05]  /*2d00*/  VIADDMNMX R8, R8, R5, R9, PT ;  /* 0x0000000508087246 */ /* 0x004fca0003800109 */
[----:B------:R2:W-:Y:S01]  /*2d10*/  STS [R3+0x2080], R8 ;  /* 0x0020800803007388 */ /* 0x0005e20000000800 */
[----:B------:R-:W-:Y:S06]  /*2d20*/  BAR.SYNC.DEFER_BLOCKING 0x0 ;  /* 0x0000000000007b1d */ /* 0x000fec0000010000 */
[----:B------:R-:W-:Y:S05]  /*2d30*/  BRA.U UP0, `(.L_x_10) ;  /* 0xfffffffd00a07547 */ /* 0x000fea000b83ffff */
[----:B------:R-:W-:Y:S05]  /*2d40*/  BRA `(.L_x_7) ;  /* 0x0000002800407947 */ /* 0x000fea0003800000 */
.L_x_6:
        /* <DEDUP_REMOVED lines=13> */
.L_x_12:
[----:B-1----:R-:W-:Y:S01]  /*2e20*/  LDS R8, [R6+-0x2000] ;  /* 0xffe0000006087984 */ /* 0x002fe20000000800 */
[----:B------:R-:W-:-:S03]  /*2e30*/  UIADD3 UR6, UPT, UPT, UR6, 0x20, URZ ;  /* 0x0000002006067890 */ /* 0x000fc6000fffe0ff */
[----:B------:R-:W-:Y:S01]  /*2e40*/  LDS R9, [R5+-0x1000] ;  /* 0xfff0000005097984 */ /* 0x000fe20000000800 */
[----:B------:R-:W-:-:S03]  /*2e50*/  UISETP.NE.AND UP1, UPT, UR6, URZ, UPT ;  /* 0x000000ff0600728c */ /* 0x000fc6000bf25270 */
[----:B------:R-:W0:Y:S04]  /*2e60*/  LDS R10, [R3] ;  /* 0x00000000030a7984 */ /* 0x000e280000000800 */
[----:B------:R-:W-:Y:S04]  /*2e70*/  LDS R11, [R3+0x2000] ;  /* 0x00200000030b7984 */ /* 0x000fe80000000800 */
[----:B------:R-:W-:Y:S01]  /*2e80*/  LDS R15, [R3+0x80] ;  /* 0x00008000030f7984 */ /* 0x000fe20000000800 */
[----:B0-----:R-:W-:-:S05]  /*2e90*/  VIADDMNMX R10, R9, R8, R10, PT ;  /* 0x00000008090a7246 */ /* 0x001fca000380010a */
[----:B------:R-:W-:Y:S04]  /*2ea0*/  STS [R3], R10 ;  /* 0x0000000a03007388 */ /* 0x000fe80000000800 */
[----:B------:R-:W-:Y:S04]  /*2eb0*/  LDS R9, [R6] ;  /* 0x0000000006097984 */ /* 0x000fe80000000800 */
[----:B------:R-:W0:Y:S02]  /*2ec0*/  LDS R16, [R5+-0x1000] ;  /* 0xfff0000005107984 */ /* 0x000e240000000800 */
[----:B0-----:R-:W-:-:S05]  /*2ed0*/  VIADDMNMX R16, R16, R9, R11, PT ;  /* 0x0000000910107246 */ /* 0x001fca000380010b */
[----:B------:R-:W-:Y:S04]  /*2ee0*/  STS [R3+0x2000], R16 ;  /* 0x0020001003007388 */ /* 0x000fe80000000800 */
[----:B------:R-:W0:Y:S02]  /*2ef0*/  LDS R11, [R5+-0xf80] ;  /* 0xfff08000050b7984 */ /* 0x000e240000000800 */
[----:B0-----:R-:W-:Y:S02]  /*2f00*/  VIADDMNMX R8, R11, R8, R15, PT ;  /* 0x000000080b087246 */ /* 0x001fe4000380010f */
[----:B------:R-:W-:Y:S04]  /*2f10*/  LDS R11, [R3+0x2080] ;  /* 0x00208000030b7984 */ /* 0x000fe80000000800 */
[----:B------:R-:W-:Y:S04]  /*2f20*/  STS [R3+0x80], R8 ;  /* 0x0000800803007388 */ /* 0x000fe80000000800 */
[----:B------:R-:W0:Y:S02]  /*2f30*/  LDS R20, [R5+-0xf80] ;  /* 0xfff0800005147984 */ /* 0x000e240000000800 */
        /* <DEDUP_REMOVED lines=9> */
[----:B------:R-:W-:Y:S04]  /*2fd0*/  LDS R8, [R6+0x4] ;  /* 0x0000040006087984 */ /* 0x000fe80000000800 */
[----:B------:R-:W0:Y:S02]  /*2fe0*/  LDS R11, [R5+-0xf00] ;  /* 0xfff10000050b7984 */ /* 0x000e240000000800 */
[----:B0-----:R-:W-:-:S02]  /*2ff0*/  VIADDMNMX R16, R11, R8, R15, PT ;  /* 0x000000080b107246 */ /* 0x001fc4000380010f */
[----:B------:R-:W-:Y:S04]  /*3000*/  LDS R11, [R3+0x80] ;  /* 0x00008000030b7984 */ /* 0x000fe80000000800 */
[----:B------:R-:W-:Y:S04]  /*3010*/  STS [R3+0x2000], R16 ;  /* 0x0020001003007388 */ /* 0x000fe80000000800 */
[----:B------:R-:W0:Y:S02]  /*3020*/  LDS R20, [R5+-0xe80] ;  /* 0xfff1800005147984 */ /* 0x000e240000000800 */
[----:B0-----:R-:W-:-:S02]  /*3030*/  VIADDMNMX R20, R20, R9, R11, PT ;  /* 0x0000000914147246 */ /* 0x001fc4000380010b */
        /* <DEDUP_REMOVED lines=278> */
[----:B------:R-:W-:Y:S04]  /*41a0*/  LDS R11, [R6+0x40] ;  /* 0x00004000060b7984 */ /* 0x000fe80000000800 */
[----:B------:R-:W0:Y:S02]  /*41b0*/  LDS R16, [R5] ;  /* 0x0000000005107984 */ /* 0x000e240000000800 */
[----:B0-----:R-:W-:-:S02]  /*41c0*/  VIADDMNMX R16, R16, R11, R15, PT ;  /* 0x0000000b10107246 */ /* 0x001fc4000380010f */
[----:B------:R-:W-:Y:S04]  /*41d0*/  LDS R15, [R3+0x80] ;  /* 0x00008000030f7984 */ /* 0x000fe80000000800 */
[----:B------:R-:W-:Y:S04]  /*41e0*/  STS [R3+0x2000], R16 ;  /* 0x0020001003007388 */ /* 0x000fe80000000800 */
        /* <DEDUP_REMOVED lines=14> */
[----:B------:R-:W-:Y:S04]  /*42d0*/  LDS R8, [R6+0x44] ;  /* 0x0000440006087984 */ /* 0x000fe80000000800 */
[----:B------:R-:W0:Y:S02]  /*42e0*/  LDS R11, [R5+0x100] ;  /* 0x00010000050b7984 */ /* 0x000e240000000800 */
        /* <DEDUP_REMOVED lines=264> */
[----:B------:R0:W-:Y:S04]  /*5370*/  LDS R8, [R6+0x7c] ;  /* 0x00007c0006087984 */ /* 0x0001e80000000800 */
[----:B------:R-:W1:Y:S01]  /*5380*/  LDS R11, [R5+0xf00] ;  /* 0x000f0000050b7984 */ /* 0x000e620000000800 */
[----:B0-----:R-:W-:Y:S01]  /*5390*/  VIADD R6, R6, 0x80 ;  /* 0x0000008006067836 */ /* 0x001fe20000000000 */
[----:B-1----:R-:W-:-:S02]  /*53a0*/  VIADDMNMX R16, R11, R8, R15, PT ;  /* 0x000000080b107246 */ /* 0x002fc4000380010f */
[----:B------:R-:W-:Y:S04]  /*53b0*/  LDS R11, [R3+0x80] ;  /* 0x00008000030b7984 */ /* 0x000fe80000000800 */
[----:B------:R-:W-:Y:S04]  /*53c0*/  STS [R3+0x2000], R16 ;  /* 0x0020001003007388 */ /* 0x000fe80000000800 */
[----:B------:R-:W0:Y:S02]  /*53d0*/  LDS R20, [R5+0xf80] ;  /* 0x000f800005147984 */ /* 0x000e240000000800 */
[----:B0-----:R-:W-:-:S02]  /*53e0*/  VIADDMNMX R20, R20, R9, R11, PT ;  /* 0x0000000914147246 */ /* 0x001fc4000380010b */
        /* <DEDUP_REMOVED lines=8> */
.L_x_11:
[----:B------:R-:W-:Y:S05]  /*5470*/  BRA.U !UP0, `(.L_x_7) ;  /* 0x0000000108747547 */ /* 0x000fea000b800000 */
[C---:B0-----:R-:W-:Y:S01]  /*5480*/  IMAD R5, R4.reuse, 0x100, R14 ;  /* 0x0000010004057824 */ /* 0x041fe200078e020e */
[----:B------:R-:W-:Y:S01]  /*5490*/  UIADD3 UR4, UPT, UPT, -UR5, URZ, URZ ;  /* 0x000000ff05047290 */ /* 0x000fe2000fffe1ff */
[----:B------:R-:W-:-:S03]  /*54a0*/  IMAD R4, R4, 0x4, R17 ;  /* 0x0000000404047824 */ /* 0x000fc600078e0211 */
[----:B------:R-:W-:Y:S02]  /*54b0*/  IADD3 R2, PT, PT, R5, 0x80, R2 ;  /* 0x0000008005027810 */ /* 0x000fe40007ffe002 */
[----:B------:R-:W-:-:S07]  /*54c0*/  IADD3 R4, PT, PT, R4, 0x2000, R7 ;  /* 0x0000200004047810 */ /* 0x000fce0007ffe007 */
.L_x_13:
        /* <DEDUP_REMOVED lines=8> */
[----:B------:R0:W-:Y:S04]  /*5550*/  LDS R7, [R4] ;  /* 0x0000000004077984 */ /* 0x0001e80000000800 */
[----:B-1----:R-:W1:Y:S01]  /*5560*/  LDS R8, [R2+-0x80] ;  /* 0xffff800002087984 */ /* 0x002e620000000800 */
[----:B0-----:R-:W-:Y:S01]  /*5570*/  VIADD R4, R4, 0x4 ;  /* 0x0000000404047836 */ /* 0x001fe20000000000 */
[----:B-1----:R-:W-:-:S02]  /*5580*/  VIADDMNMX R8, R8, R7, R9, PT ;  /* 0x0000000708087246 */ /* 0x002fc40003800109 */
[----:B------:R-:W-:Y:S04]  /*5590*/  LDS R9, [R3+0x80] ;  /* 0x0000800003097984 */ /* 0x000fe80000000800 */
[----:B------:R-:W-:Y:S04]  /*55a0*/  STS [R3+0x2000], R8 ;  /* 0x0020000803007388 */ /* 0x000fe80000000800 */
[----:B------:R-:W0:Y:S02]  /*55b0*/  LDS R10, [R2] ;  /* 0x00000000020a7984 */ /* 0x000e240000000800 */
[----:B0-----:R-:W-:-:S02]  /*55c0*/  VIADDMNMX R10, R10, R5, R9, PT ;  /* 0x000000050a0a7246 */ /* 0x001fc40003800109 */
[----:B------:R-:W-:Y:S04]  /*55d0*/  LDS R5, [R3+0x2080] ;  /* 0x0020800003057984 */ /* 0x000fe80000000800 */
[----:B------:R-:W-:Y:S04]  /*55e0*/  STS [R3+0x80], R10 ;  /* 0x0000800a03007388 */ /* 0x000fe80000000800 */
[----:B--2---:R0:W1:Y:S02]  /*55f0*/  LDS R14, [R2] ;  /* 0x00000000020e7984 */ /* 0x0040640000000800 */
[----:B0-----:R-:W-:Y:S01]  /*5600*/  VIADD R2, R2, 0x100 ;  /* 0x0000010002027836 */ /* 0x001fe20000000000 */
[----:B-1----:R-:W-:-:S05]  /*5610*/  VIADDMNMX R14, R14, R7, R5, PT ;  /* 0x000000070e0e7246 */ /* 0x002fca0003800105 */
[----:B------:R2:W-:Y:S01]  /*5620*/  STS [R3+0x2080], R14 ;  /* 0x0020800e03007388 */ /* 0x0005e20000000800 */
[----:B------:R-:W-:Y:S06]  /*5630*/  BAR.SYNC.DEFER_BLOCKING 0x0 ;  /* 0x0000000000007b1d */ /* 0x000fec0000010000 */
[----:B------:R-:W-:Y:S05]  /*5640*/  BRA.U UP0, `(.L_x_13) ;  /* 0xfffffffd00a07547 */ /* 0x000fea000b83ffff */
.L_x_7:
[----:B------:R-:W-:-:S13]  /*5650*/  ISETP.NE.AND P0, PT, R24, RZ, PT ;  /* 0x000000ff1800720c */ /* 0x000fda0003f05270 */
[----:B------:R-:W-:Y:S05]  /*5660*/  @P0 BRA `(.L_x_14) ;  /* 0x0000000000440947 */ /* 0x000fea0003800000 */
[----:B------:R-:W3:Y:S01]  /*5670*/  LDS R9, [R3] ;  /* 0x0000000003097984 */ /* 0x000ee20000000800 */
[----:B------:R-:W4:Y:S01]  /*5680*/  LDC R2, c[0x0][0x388] ;  /* 0x0000e200ff027b82 */ /* 0x000f220000000800 */
[----:B------:R-:W-:Y:S02]  /*5690*/  IMAD.SHL.U32 R7, R0, 0x40, RZ ;  /* 0x0000004000077824 */ /* 0x000fe400078e00ff */
[----:B------:R-:W5:Y:S04]  /*56a0*/  LDS R11, [R3+0x2000] ;  /* 0x00200000030b7984 */ /* 0x000f680000000800 */
[----:B0-----:R-:W0:Y:S01]  /*56b0*/  LDS R15, [R3+0x80] ;  /* 0x00008000030f7984 */ /* 0x001e220000000800 */
[----:B------:R-:W1:Y:S03]  /*56c0*/  LDC.64 R4, c[0x0][0x380] ;  /* 0x0000e000ff047b82 */ /* 0x000e660000000a00 */
[----:B------:R-:W2:Y:S01]  /*56d0*/  LDS R17, [R3+0x2080] ;  /* 0x0020800003117984 */ /* 0x000ea20000000800 */
[----:B----4-:R-:W-:-:S04]  /*56e0*/  IMAD R2, R12, R2, R7 ;  /* 0x000000020c027224 */ /* 0x010fc800078e0207 */
[C---:B------:R-:W-:Y:S02]  /*56f0*/  IMAD.IADD R7, R2.reuse, 0x1, R13 ;  /* 0x0000000102077824 */ /* 0x040fe400078e020d */
[----:B------:R-:W-:Y:S02]  /*5700*/  IMAD.IADD R13, R2, 0x1, R18 ;  /* 0x00000001020d7824 */ /* 0x000fe400078e0212 */
[----:B-1----:R-:W-:-:S04]  /*5710*/  IMAD.WIDE R6, R7, 0x4, R4 ;  /* 0x0000000407067825 */ /* 0x002fc800078e0204 */
[----:B------:R-:W-:Y:S01]  /*5720*/  IMAD.WIDE R4, R13, 0x4, R4 ;  /* 0x000000040d047825 */ /* 0x000fe200078e0204 */
[----:B---3--:R-:W-:Y:S04]  /*5730*/  STG.E desc[UR8][R6.64], R9 ;  /* 0x0000000906007986 */ /* 0x008fe8000c101908 */
[----:B-----5:R-:W-:Y:S04]  /*5740*/  STG.E desc[UR8][R4.64], R11 ;  /* 0x0000000b04007986 */ /* 0x020fe8000c101908 */
[----:B0-----:R-:W-:Y:S04]  /*5750*/  STG.E desc[UR8][R6.64+0x80], R15 ;  /* 0x0000800f06007986 */ /* 0x001fe8000c101908 */
[----:B--2---:R-:W-:Y:S01]  /*5760*/  STG.E desc[UR8][R4.64+0x80], R17 ;  /* 0x0000801104007986 */ /* 0x004fe2000c101908 */
[----:B------:R-:W-:Y:S05]  /*5770*/  EXIT ;  /* 0x000000000000794d */ /* 0x000fea0003800000 */
.L_x_14:
[----:B------:R-:W3:Y:S01]  /*5780*/  LDS R11, [R3] ;  /* 0x00000000030b7984 */ /* 0x000ee20000000800 */
[----:B------:R-:W4:Y:S01]  /*5790*/  LDCU UR4, c[0x0][0x388] ;  /* 0x00007100ff0477ac */ /* 0x000f220008000800 */
[----:B0-----:R-:W0:Y:S02]  /*57a0*/  LDC.64 R4, c[0x0][0x380] ;  /* 0x0000e000ff047b82 */ /* 0x001e240000000a00 */
[----:B------:R-:W5:Y:S04]  /*57b0*/  LDS R15, [R3+0x2000] ;  /* 0x00200000030f7984 */ /* 0x000f680000000800 */
[----:B------:R-:W1:Y:S04]  /*57c0*/  LDS R17, [R3+0x80] ;  /* 0x0000800003117984 */ /* 0x000e680000000800 */
[----:B------:R-:W2:Y:S01]  /*57d0*/  LDS R19, [R3+0x2080] ;  /* 0x0020800003137984 */ /* 0x000ea20000000800 */
[----:B----4-:R-:W-:-:S04]  /*57e0*/  IMAD R7, R0, UR4, RZ ;  /* 0x0000000400077c24 */ /* 0x010fc8000f8e02ff */
[----:B------:R-:W-:-:S04]  /*57f0*/  IMAD R7, R7, 0x40, R12 ;  /* 0x0000004007077824 */ /* 0x000fc800078e020c */
[----:B------:R-:W-:Y:S02]  /*5800*/  IMAD.IADD R13, R13, 0x1, R7 ;  /* 0x000000010d0d7824 */ /* 0x000fe400078e0207 */
[----:B------:R-:W-:Y:S02]  /*5810*/  IMAD.IADD R9, R7, 0x1, R18 ;  /* 0x0000000107097824 */ /* 0x000fe400078e0212 */
[----:B0-----:R-:W-:-:S04]  /*5820*/  IMAD.WIDE R6, R13, 0x4, R4 ;  /* 0x000000040d067825 */ /* 0x001fc800078e0204 */
[----:B------:R-:W-:Y:S01]  /*5830*/  IMAD.WIDE R4, R9, 0x4, R4 ;  /* 0x0000000409047825 */ /* 0x000fe200078e0204 */
[----:B---3--:R-:W-:Y:S04]  /*5840*/  STG.E desc[UR8][R6.64], R11 ;  /* 0x0000000b06007986 */ /* 0x008fe8000c101908 */
[----:B-----5:R-:W-:Y:S04]  /*5850*/  STG.E desc[UR8][R4.64], R15 ;  /* 0x0000000f04007986 */ /* 0x020fe8000c101908 */
[----:B-1----:R-:W-:Y:S04]  /*5860*/  STG.E desc[UR8][R6.64+0x80], R17 ;  /* 0x0000801106007986 */ /* 0x002fe8000c101908 */
[----:B--2---:R-:W-:Y:S01]  /*5870*/  STG.E desc[UR8][R4.64+0x80], R19 ;  /* 0x0000801304007986 */ /* 0x004fe2000c101908 */
[----:B------:R-:W-:Y:S05]  /*5880*/  EXIT ;  /* 0x000000000000794d */ /* 0x000fea0003800000 */
.L_x_15:
        /* <DEDUP_REMOVED lines=15> */
.L_x_23:


//--------------------- .text._Z4cal1Piiii        --------------------------
	.section	.text._Z4cal1Piiii,"ax",@progbits
	.align	128
        .global         _Z4cal1Piiii
        .type           _Z4cal1Piiii,@function
        .size           _Z4cal1Piiii,(.L_x_24 - _Z4cal1Piiii)
        .other          _Z4cal1Piiii,@"STO_CUDA_ENTRY STV_DEFAULT"
_Z4cal1Piiii:
.text._Z4cal1Piiii:
[----:B------:R-:W-:Y:S01]  /*0000*/  LDC R1, c[0x0][0x37c] ;  /* 0x0000df00ff017b82 */ /* 0x000fe20000000800 */
[----:B------:R-:W0:Y:S07]  /*0010*/  S2R R7, SR_TID.X ;  /* 0x0000000000077919 */ /* 0x000e2e0000002100 */
[----:B------:R-:W1:Y:S01]  /*0020*/  LDC.64 R2, c[0x0][0x388] ;  /* 0x0000e200ff027b82 */ /* 0x000e620000000a00 */
[----:B------:R-:W2:Y:S01]  /*0030*/  LDCU.64 UR10, c[0x0][0x358] ;  /* 0x00006b00ff0a77ac */ /* 0x000ea20008000a00 */
[----:B------:R-:W0:Y:S06]  /*0040*/  S2R R6, SR_TID.Y ;  /* 0x0000000000067919 */ /* 0x000e2c0000002200 */
[----:B------:R-:W3:Y:S01]  /*0050*/  LDC.64 R4, c[0x0][0x380] ;  /* 0x0000e000ff047b82 */ /* 0x000ee20000000a00 */
[----:B-1----:R-:W-:-:S02]  /*0060*/  IMAD R0, R3, R2, R3 ;  /* 0x0000000203007224 */ /* 0x002fc400078e0203 */
[----:B0-----:R-:W-:-:S04]  /*0070*/  IMAD R3, R6, R2, R7 ;  /* 0x0000000206037224 */ /* 0x001fc800078e0207 */
[----:B------:R-:W-:-:S04]  /*0080*/  IMAD R3, R0, 0x40, R3 ;  /* 0x0000004000037824 */ /* 0x000fc800078e0203 */
[----:B------:R-:W-:Y:S02]  /*0090*/  IMAD R9, R2, 0x20, R3 ;  /* 0x0000002002097824 */ /* 0x000fe400078e0203 */
[----:B---3--:R-:W-:-:S04]  /*00a0*/  IMAD.WIDE R2, R3, 0x4, R4 ;  /* 0x0000000403027825 */ /* 0x008fc800078e0204 */
[----:B------:R-:W-:Y:S01]  /*00b0*/  IMAD.WIDE R4, R9, 0x4, R4 ;  /* 0x0000000409047825 */ /* 0x000fe200078e0204 */
[----:B--2---:R-:W2:Y:S04]  /*00c0*/  LDG.E R13, desc[UR10][R2.64+0x80] ;  /* 0x0000800a020d7981 */ /* 0x004ea8000c1e1900 */
[----:B------:R-:W3:Y:S04]  /*00d0*/  LDG.E R9, desc[UR10][R2.64] ;  /* 0x0000000a02097981 */ /* 0x000ee8000c1e1900 */
[----:B------:R-:W4:Y:S04]  /*00e0*/  LDG.E R11, desc[UR10][R4.64] ;  /* 0x0000000a040b7981 */ /* 0x000f28000c1e1900 */
[----:B------:R-:W5:Y:S01]  /*00f0*/  LDG.E R15, desc[UR10][R4.64+0x80] ;  /* 0x0000800a040f7981 */ /* 0x000f62000c1e1900 */
[----:B------:R-:W0:Y:S01]  /*0100*/  S2UR UR5, SR_CgaCtaId ;  /* 0x00000000000579c3 */ /* 0x000e220000008800 */
[----:B------:R-:W-:-:S02]  /*0110*/  UMOV UR4, 0x400 ;  /* 0x0000040000047882 */ /* 0x000fc40000000000 */
[----:B0-----:R-:W-:Y:S01]  /*0120*/  ULEA UR4, UR5, UR4, 0x18 ;  /* 0x0000000405047291 */ /* 0x001fe2000f8ec0ff */
[----:B------:R-:W0:Y:S05]  /*0130*/  LDCU UR5, c[0x0][0x390] ;  /* 0x00007200ff0577ac */ /* 0x000e2a0008000800 */
[----:B------:R-:W-:-:S05]  /*0140*/  LEA R0, R6, UR4, 0x8 ;  /* 0x0000000406007c11 */ /* 0x000fca000f8e40ff */
[----:B------:R-:W-:Y:S01]  /*0150*/  IMAD R6, R7, 0x4, R0 ;  /* 0x0000000407067824 */ /* 0x000fe200078e0200 */
[----:B0-----:R-:W-:-:S04]  /*0160*/  UISETP.GE.AND UP0, UPT, UR5, 0x1, UPT ;  /* 0x000000010500788c */ /* 0x001fc8000bf06270 */
[----:B--2---:R0:W-:Y:S04]  /*0170*/  STS [R6+0x80], R13 ;  /* 0x0000800d06007388 */ /* 0x0041e80000000800 */
[----:B---3--:R0:W-:Y:S04]  /*0180*/  STS [R6], R9 ;  /* 0x0000000906007388 */ /* 0x0081e80000000800 */
[----:B----4-:R0:W-:Y:S04]  /*0190*/  STS [R6+0x2000], R11 ;  /* 0x0020000b06007388 */ /* 0x0101e80000000800 */
[----:B-----5:R0:W-:Y:S01]  /*01a0*/  STS [R6+0x2080], R15 ;  /* 0x0020800f06007388 */ /* 0x0201e20000000800 */
[----:B------:R-:W-:Y:S06]  /*01b0*/  BAR.SYNC.DEFER_BLOCKING 0x0 ;  /* 0x0000000000007b1d */ /* 0x000fec0000010000 */
[----:B------:R-:W-:Y:S05]  /*01c0*/  BRA.U !UP0, `(.L_x_16) ;  /* 0x0000001508847547 */ /* 0x000fea000b800000 */
[----:B------:R-:W-:Y:S01]  /*01d0*/  UISETP.GE.U32.AND UP1, UPT, UR5, 0x8, UPT ;  /* 0x000000080500788c */ /* 0x000fe2000bf26070 */
[----:B0-----:R-:W-:Y:S01]  /*01e0*/  IMAD.MOV.U32 R9, RZ, RZ, RZ ;  /* 0x000000ffff097224 */ /* 0x001fe200078e00ff */
[----:B------:R-:W-:-:S04]  /*01f0*/  ULOP3.LUT UR6, UR5, 0x7, URZ, 0xc0, !UPT ;  /* 0x0000000705067892 */ /* 0x000fc8000f8ec0ff */
[----:B------:R-:W-:-:S03]  /*0200*/  UISETP.NE.AND UP0, UPT, UR6, URZ, UPT ;  /* 0x000000ff0600728c */ /* 0x000fc6000bf05270 */
[----:B------:R-:W-:Y:S08]  /*0210*/  BRA.U !UP1, `(.L_x_17) ;  /* 0x0000000909cc7547 */ /* 0x000ff0000b800000 */
[----:B------:R-:W-:Y:S01]  /*0220*/  ULOP3.LUT UR7, UR5, 0x7ffffff8, URZ, 0xc0, !UPT ;  /* 0x7ffffff805077892 */ /* 0x000fe2000f8ec0ff */
[----:B------:R-:W-:Y:S01]  /*0230*/  LEA R10, R7, UR4, 0x2 ;  /* 0x00000004070a7c11 */ /* 0x000fe2000f8e10ff */
[----:B------:R-:W-:Y:S02]  /*0240*/  VIADD R8, R0, 0x2000 ;  /* 0x0000200000087836 */ /* 0x000fe40000000000 */
[----:B------:R-:W-:Y:S02]  /*0250*/  UIADD3 UR8, UPT, UPT, -UR7, URZ, URZ ;  /* 0x000000ff07087290 */ /* 0x000fe4000fffe1ff */
[----:B------:R-:W-:Y:S02]  /*0260*/  VIADD R10, R10, 0x400 ;  /* 0x000004000a0a7836 */ /* 0x000fe40000000000 */
[----:B------:R-:W-:-:S08]  /*0270*/  IMAD.U32 R9, RZ, RZ, UR7 ;  /* 0x00000007ff097e24 */ /* 0x000fd0000f8e00ff */
.L_x_18:
[----:B------:R-:W-:Y:S01]  /*0280*/  LDS R11, [R8+-0x2000] ;  /* 0xffe00000080b7984 */ /* 0x000fe20000000800 */
[----:B------:R-:W-:-:S03]  /*0290*/  UIADD3 UR8, UPT, UPT, UR8, 0x8, URZ ;  /* 0x0000000808087890 */ /* 0x000fc6000fffe0ff */
[----:B------:R-:W-:Y:S01]  /*02a0*/  LDS R12, [R10+-0x400] ;  /* 0xfffc00000a0c7984 */ /* 0x000fe20000000800 */
[----:B------:R-:W-:-:S03]  /*02b0*/  UISETP.NE.AND UP1, UPT, UR8, URZ, UPT ;  /* 0x000000ff0800728c */ /* 0x000fc6000bf25270 */
[----:B0-----:R-:W0:Y:S04]  /*02c0*/  LDS R13, [R6] ;  /* 0x00000000060d7984 */ /* 0x001e280000000800 */
[----:B------:R-:W-:Y:S01]  /*02d0*/  LDS R14, [R6+0x2000] ;  /* 0x00200000060e7984 */ /* 0x000fe20000000800 */
[----:B0-----:R-:W-:-:S05]  /*02e0*/  VIADDMNMX R11, R12, R11, R13, PT ;  /* 0x0000000b0c0b7246 */ /* 0x001fca000380010d */
[----:B------:R-:W-:Y:S04]  /*02f0*/  STS [R6], R11 ;  /* 0x0000000b06007388 */ /* 0x000fe80000000800 */
[----:B------:R-:W-:Y:S04]  /*0300*/  LDS R12, [R8] ;  /* 0x00000000080c7984 */ /* 0x000fe80000000800 */
[----:B------:R-:W0:Y:S02]  /*0310*/  LDS R13, [R10+-0x400] ;  /* 0xfffc00000a0d7984 */ /* 0x000e240000000800 */
[----:B0-----:R-:W-:-:S02]  /*0320*/  VIADDMNMX R13, R13, R12, R14, PT ;  /* 0x0000000c0d0d7246 */ /* 0x001fc4000380010e */
[----:B------:R-:W-:Y:S04]  /*0330*/  LDS R14, [R6+0x80] ;  /* 0x00008000060e7984 */ /* 0x000fe80000000800 */
[----:B------:R-:W-:Y:S04]  /*0340*/  STS [R6+0x2000], R13 ;  /* 0x0020000d06007388 */ /* 0x000fe80000000800 */
[----:B------:R-:W-:Y:S04]  /*0350*/  LDS R12, [R8+-0x2000] ;  /* 0xffe00000080c7984 */ /* 0x000fe80000000800 */
[----:B------:R-:W0:Y:S02]  /*0360*/  LDS R15, [R10+-0x380] ;  /* 0xfffc80000a0f7984 */ /* 0x000e240000000800 */
[----:B0-----:R-:W-:-:S02]  /*0370*/  VIADDMNMX R15, R15, R12, R14, PT ;  /* 0x0000000c0f0f7246 */ /* 0x001fc4000380010e */
[----:B------:R-:W-:Y:S04]  /*0380*/  LDS R14, [R6+0x2080] ;  /* 0x00208000060e7984 */ /* 0x000fe80000000800 */
[----:B------:R-:W-:Y:S04]  /*0390*/  STS [R6+0x80], R15 ;  /* 0x0000800f06007388 */ /* 0x000fe80000000800 */
[----:B------:R-:W-:Y:S04]  /*03a0*/  LDS R11, [R8] ;  /* 0x00000000080b7984 */ /* 0x000fe80000000800 */
[----:B------:R-:W0:Y:S02]  /*03b0*/  LDS R12, [R10+-0x380] ;  /* 0xfffc80000a0c7984 */ /* 0x000e240000000800 */
[----:B0-----:R-:W-:-:S05]  /*03c0*/  VIADDMNMX R11, R12, R11, R14, PT ;  /* 0x0000000b0c0b7246 */ /* 0x001fca000380010e */
[----:B------:R-:W-:Y:S01]  /*03d0*/  STS [R6+0x2080], R11 ;  /* 0x0020800b06007388 */ /* 0x000fe20000000800 */
[----:B------:R-:W-:Y:S06]  /*03e0*/  BAR.SYNC.DEFER_BLOCKING 0x0 ;  /* 0x0000000000007b1d */ /* 0x000fec0000010000 */
[----:B------:R-:W-:Y:S04]  /*03f0*/  LDS R12, [R8+-0x1ffc] ;  /* 0xffe00400080c7984 */ /* 0x000fe80000000800 */
[----:B------:R-:W-:Y:S04]  /*0400*/  LDS R13, [R10+-0x300] ;  /* 0xfffd00000a0d7984 */ /* 0x000fe80000000800 */
[----:B------:R-:W0:Y:S02]  /*0410*/  LDS R14, [R6] ;  /* 0x00000000060e7984 */ /* 0x000e240000000800 */
[----:B0-----:R-:W-:-:S02]  /*0420*/  VIADDMNMX R13, R13, R12, R14, PT ;  /* 0x0000000c0d0d7246 */ /* 0x001fc4000380010e */
[----:B------:R-:W-:Y:S04]  /*0430*/  LDS R14, [R6+0x2000] ;  /* 0x00200000060e7984 */ /* 0x000fe80000000800 */
[----:B------:R-:W-:Y:S04]  /*0440*/  STS [R6], R13 ;  /* 0x0000000d06007388 */ /* 0x000fe80000000800 */
[----:B------:R-:W-:Y:S04]  /*0450*/  LDS R12, [R8+0x4] ;  /* 0x00000400080c7984 */ /* 0x000fe80000000800 */
        /* <DEDUP_REMOVED lines=9> */
[----:B------:R-:W-:Y:S04]  /*04f0*/  LDS R12, [R8+0x4] ;  /* 0x00000400080c7984 */ /* 0x000fe80000000800 */
        /* <DEDUP_REMOVED lines=47> */
[----:B------:R-:W-:Y:S04]  /*07f0*/  LDS R13, [R10] ;  /* 0x000000000a0d7984 */ /* 0x000fe80000000800 */
[----:B------:R-:W0:Y:S02]  /*0800*/  LDS R14, [R6] ;  /* 0x00000000060e7984 */ /* 0x000e240000000800 */
[----:B0-----:R-:W-:-:S02]  /*0810*/  VIADDMNMX R13, R13, R12, R14, PT ;  /* 0x0000000c0d0d7246 */ /* 0x001fc4000380010e */
[----:B------:R-:W-:Y:S04]  /*0820*/  LDS R14, [R6+0x2000] ;  /* 0x00200000060e7984 */ /* 0x000fe80000000800 */
[----:B------:R-:W-:Y:S04]  /*0830*/  STS [R6], R13 ;  /* 0x0000000d06007388 */ /* 0x000fe80000000800 */
[----:B------:R-:W-:Y:S04]  /*0840*/  LDS R12, [R8+0x10] ;  /* 0x00001000080c7984 */ /* 0x000fe80000000800 */
[----:B------:R-:W0:Y:S02]  /*0850*/  LDS R15, [R10] ;  /* 0x000000000a0f7984 */ /* 0x000e240000000800 */
[----:B0-----:R-:W-:-:S02]  /*0860*/  VIADDMNMX R15, R15, R12, R14, PT ;  /* 0x0000000c0f0f7246 */ /* 0x001fc4000380010e */
[----:B------:R-:W-:Y:S04]  /*0870*/  LDS R14, [R6+0x80] ;  /* 0x00008000060e7984 */ /* 0x000fe80000000800 */
[----:B------:R-:W-:Y:S04]  /*0880*/  STS [R6+0x2000], R15 ;  /* 0x0020000f06007388 */ /* 0x000fe80000000800 */
[----:B------:R-:W-:Y:S04]  /*0890*/  LDS R11, [R8+-0x1ff0] ;  /* 0xffe01000080b7984 */ /* 0x000fe80000000800 */
[----:B------:R-:W0:Y:S02]  /*08a0*/  LDS R12, [R10+0x80] ;  /* 0x000080000a0c7984 */ /* 0x000e240000000800 */
[----:B0-----:R-:W-:-:S02]  /*08b0*/  VIADDMNMX R11, R12, R11, R14, PT ;  /* 0x0000000b0c0b7246 */ /* 0x001fc4000380010e */
[----:B------:R-:W-:Y:S04]  /*08c0*/  LDS R14, [R6+0x2080] ;  /* 0x00208000060e7984 */ /* 0x000fe80000000800 */
[----:B------:R-:W-:Y:S04]  /*08d0*/  STS [R6+0x80], R11 ;  /* 0x0000800b06007388 */ /* 0x000fe80000000800 */
[----:B------:R-:W-:Y:S04]  /*08e0*/  LDS R12, [R8+0x10] ;  /* 0x00001000080c7984 */ /* 0x000fe80000000800 */
[----:B------:R-:W0:Y:S02]  /*08f0*/  LDS R13, [R10+0x80] ;  /* 0x000080000a0d7984 */ /* 0x000e240000000800 */
[----:B0-----:R-:W-:-:S05]  /*0900*/  VIADDMNMX R13, R13, R12, R14, PT ;  /* 0x0000000c0d0d7246 */ /* 0x001fca000380010e */
[----:B------:R-:W-:Y:S01]  /*0910*/  STS [R6+0x2080], R13 ;  /* 0x0020800d06007388 */ /* 0x000fe20000000800 */
[----:B------:R-:W-:Y:S06]  /*0920*/  BAR.SYNC.DEFER_BLOCKING 0x0 ;  /* 0x0000000000007b1d */ /* 0x000fec0000010000 */
[----:B------:R-:W-:Y:S04]  /*0930*/  LDS R12, [R8+-0x1fec] ;  /* 0xffe01400080c7984 */ /* 0x000fe80000000800 */
[----:B------:R-:W-:Y:S04]  /*0940*/  LDS R15, [R10+0x100] ;  /* 0x000100000a0f7984 */ /* 0x000fe80000000800 */
[----:B------:R-:W0:Y:S02]  /*0950*/  LDS R14, [R6] ;  /* 0x00000000060e7984 */ /* 0x000e240000000800 */
[----:B0-----:R-:W-:-:S02]  /*0960*/  VIADDMNMX R15, R15, R12, R14, PT ;  /* 0x0000000c0f0f7246 */ /* 0x001fc4000380010e */
[----:B------:R-:W-:Y:S04]  /*0970*/  LDS R14, [R6+0x2000] ;  /* 0x00200000060e7984 */ /* 0x000fe80000000800 */
[----:B------:R-:W-:Y:S04]  /*0980*/  STS [R6], R15 ;  /* 0x0000000f06007388 */ /* 0x000fe80000000800 */
[----:B------:R-:W-:Y:S04]  /*0990*/  LDS R11, [R8+0x14] ;  /* 0x00001400080b7984 */ /* 0x000fe80000000800 */
[----:B------:R-:W0:Y:S02]  /*09a0*/  LDS R12, [R10+0x100] ;  /* 0x000100000a0c7984 */ /* 0x000e240000000800 */
        /* <DEDUP_REMOVED lines=50> */
[----:B------:R0:W-:Y:S04]  /*0cd0*/  LDS R12, [R8+0x1c] ;  /* 0x00001c00080c7984 */ /* 0x0001e80000000800 */
[----:B------:R1:W2:Y:S01]  /*0ce0*/  LDS R13, [R10+0x380] ;  /* 0x000380000a0d7984 */ /* 0x0002a20000000800 */
[----:B0-----:R-:W-:-:S02]  /*0cf0*/  VIADD R8, R8, 0x20 ;  /* 0x0000002008087836 */ /* 0x001fc40000000000 */
[----:B-1----:R-:W-:Y:S01]  /*0d00*/  VIADD R10, R10, 0x800 ;  /* 0x000008000a0a7836 */ /* 0x002fe20000000000 */
[----:B--2---:R-:W-:-:S05]  /*0d10*/  VIADDMNMX R13, R13, R12, R14, PT ;  /* 0x0000000c0d0d7246 */ /* 0x004fca000380010e */
[----:B------:R0:W-:Y:S01]  /*0d20*/  STS [R6+0x2080], R13 ;  /* 0x0020800d06007388 */ /* 0x0001e20000000800 */
[----:B------:R-:W-:Y:S06]  /*0d30*/  BAR.SYNC.DEFER_BLOCKING 0x0 ;  /* 0x0000000000007b1d */ /* 0x000fec0000010000 */
[----:B------:R-:W-:Y:S05]  /*0d40*/  BRA.U UP1, `(.L_x_18) ;  /* 0xfffffff5014c7547 */ /* 0x000fea000b83ffff */
.L_x_17:
[----:B------:R-:W-:Y:S05]  /*0d50*/  BRA.U !UP0, `(.L_x_16) ;  /* 0x0000000908a07547 */ /* 0x000fea000b800000 */
[----:B------:R-:W-:Y:S02]  /*0d60*/  UISETP.GE.U32.AND UP0, UPT, UR6, 0x4, UPT ;  /* 0x000000040600788c */ /* 0x000fe4000bf06070 */
[----:B------:R-:W-:-:S04]  /*0d70*/  ULOP3.LUT UR7, UR5, 0x3, URZ, 0xc0, !UPT ;  /* 0x0000000305077892 */ /* 0x000fc8000f8ec0ff */
[----:B------:R-:W-:-:S03]  /*0d80*/  UISETP.NE.AND UP1, UPT, UR7, URZ, UPT ;  /* 0x000000ff0700728c */ /* 0x000fc6000bf25270 */
[----:B------:R-:W-:Y:S08]  /*0d90*/  BRA.U !UP0, `(.L_x_19) ;  /* 0x0000000508607547 */ /* 0x000ff0000b800000 */
[C---:B------:R-:W-:Y:S01]  /*0da0*/  LEA R10, R9.reuse, UR4, 0x8 ;  /* 0x00000004090a7c11 */ /* 0x040fe2000f8e40ff */
[C---:B------:R-:W-:Y:S01]  /*0db0*/  IMAD R8, R9.reuse, 0x4, R0 ;  /* 0x0000000409087824 */ /* 0x040fe200078e0200 */
[----:B0-----:R-:W-:Y:S01]  /*0dc0*/  LDS R13, [R6] ;  /* 0x00000000060d7984 */ /* 0x001fe20000000800 */
[----:B------:R-:W-:Y:S02]  /*0dd0*/  VIADD R9, R9, 0x4 ;  /* 0x0000000409097836 */ /* 0x000fe40000000000 */
[----:B------:R-:W-:Y:S01]  /*0de0*/  IMAD R10, R7, 0x4, R10 ;  /* 0x00000004070a7824 */ /* 0x000fe200078e020a */
        /* <DEDUP_REMOVED lines=10> */
[----:B------:R-:W-:Y:S04]  /*0e90*/  LDS R12, [R8] ;  /* 0x00000000080c7984 */ /* 0x000fe80000000800 */
        /* <DEDUP_REMOVED lines=9> */
[----:B------:R-:W-:Y:S04]  /*0f30*/  LDS R12, [R8+0x4] ;  /* 0x00000400080c7984 */ /* 0x000fe80000000800 */
        /* <DEDUP_REMOVED lines=10> */
[----:B------:R-:W-:Y:S04]  /*0fe0*/  LDS R11, [R8+0x4] ;  /* 0x00000400080b7984 */ /* 0x000fe80000000800 */
        /* <DEDUP_REMOVED lines=49> */
[----:B------:R1:W-:Y:S01]  /*1300*/  STS [R6+0x2080], R11 ;  /* 0x0020800b06007388 */ /* 0x0003e20000000800 */
[----:B------:R-:W-:Y:S06]  /*1310*/  BAR.SYNC.DEFER_BLOCKING 0x0 ;  /* 0x0000000000007b1d */ /* 0x000fec0000010000 */
.L_x_19:
[----:B------:R-:W-:Y:S05]  /*1320*/  BRA.U !UP1, `(.L_x_16) ;  /* 0x00000005092c7547 */ /* 0x000fea000b800000 */
[----:B------:R-:W-:Y:S02]  /*1330*/  UISETP.NE.AND UP0, UPT, UR7, 0x1, UPT ;  /* 0x000000010700788c */ /* 0x000fe4000bf05270 */
[----:B------:R-:W-:-:S04]  /*1340*/  ULOP3.LUT UR5, UR5, 0x1, URZ, 0xc0, !UPT ;  /* 0x0000000105057892 */ /* 0x000fc8000f8ec0ff */
[----:B------:R-:W-:-:S03]  /*1350*/  UISETP.NE.U32.AND UP1, UPT, UR5, 0x1, UPT ;  /* 0x000000010500788c */ /* 0x000fc6000bf25070 */
[----:B------:R-:W-:Y:S08]  /*1360*/  BRA.U !UP0, `(.L_x_20) ;  /* 0x0000000108b87547 */ /* 0x000ff0000b800000 */
[C---:B------:R-:W-:Y:S01]  /*1370*/  LEA R10, R9.reuse, UR4, 0x8 ;  /* 0x00000004090a7c11 */ /* 0x040fe2000f8e40ff */
[C---:B------:R-:W-:Y:S01]  /*1380*/  IMAD R8, R9.reuse, 0x4, R0 ;  /* 0x0000000409087824 */ /* 0x040fe200078e0200 */
[----:B0-----:R-:W-:Y:S01]  /*1390*/  LDS R13, [R6] ;  /* 0x00000000060d7984 */ /* 0x001fe20000000800 */
[----:B------:R-:W-:Y:S02]  /*13a0*/  VIADD R9, R9, 0x2 ;  /* 0x0000000209097836 */ /* 0x000fe40000000000 */
[----:B------:R-:W-:Y:S01]  /*13b0*/  IMAD R10, R7, 0x4, R10 ;  /* 0x00000004070a7824 */ /* 0x000fe200078e020a */
[----:B-1----:R-:W-:Y:S04]  /*13c0*/  LDS R11, [R8] ;  /* 0x00000000080b7984 */ /* 0x002fe80000000800 */
        /* <DEDUP_REMOVED lines=40> */
.L_x_20:
[----:B------:R-:W-:Y:S05]  /*1650*/  BRA.U UP1, `(.L_x_16) ;  /* 0x0000000101607547 */ /* 0x000fea000b800000 */
[C---:B------:R-:W-:Y:S01]  /*1660*/  LEA R8, R9.reuse, UR4, 0x8 ;  /* 0x0000000409087c11 */ /* 0x040fe2000f8e40ff */
[----:B------:R-:W-:Y:S01]  /*1670*/  IMAD R0, R9, 0x4, R0 ;  /* 0x0000000409007824 */ /* 0x000fe200078e0200 */
[----:B-1----:R-:W-:Y:S03]  /*1680*/  LDS R11, [R6+0x2000] ;  /* 0x00200000060b7984 */ /* 0x002fe60000000800 */
[----:B------:R-:W-:Y:S01]  /*1690*/  IMAD R8, R7, 0x4, R8 ;  /* 0x0000000407087824 */ /* 0x000fe200078e0208 */
[----:B------:R-:W-:Y:S04]  /*16a0*/  LDS R9, [R6] ;  /* 0x0000000006097984 */ /* 0x000fe80000000800 */
[----:B------:R-:W-:Y:S04]  /*16b0*/  LDS R7, [R0] ;  /* 0x0000000000077984 */ /* 0x000fe80000000800 */
[----:B------:R-:W1:Y:S04]  /*16c0*/  LDS R10, [R8] ;  /* 0x00000000080a7984 */ /* 0x000e680000000800 */
[----:B------:R-:W-:Y:S01]  /*16d0*/  LDS R12, [R6+0x80] ;  /* 0x00008000060c7984 */ /* 0x000fe20000000800 */
[----:B-1----:R-:W-:-:S05]  /*16e0*/  VIADDMNMX R7, R10, R7, R9, PT ;  /* 0x000000070a077246 */ /* 0x002fca0003800109 */
[----:B------:R-:W-:Y:S04]  /*16f0*/  STS [R6], R7 ;  /* 0x0000000706007388 */ /* 0x000fe80000000800 */
[----:B------:R-:W-:Y:S04]  /*1700*/  LDS R9, [R0+0x2000] ;  /* 0x0020000000097984 */ /* 0x000fe80000000800 */
[----:B------:R-:W1:Y:S02]  /*1710*/  LDS R10, [R8] ;  /* 0x00000000080a7984 */ /* 0x000e640000000800 */
[----:B-1----:R-:W-:-:S05]  /*1720*/  VIADDMNMX R9, R10, R9, R11, PT ;  /* 0x000000090a097246 */ /* 0x002fca000380010b */
[----:B------:R-:W-:Y:S04]  /*1730*/  STS [R6+0x2000], R9 ;  /* 0x0020000906007388 */ /* 0x000fe80000000800 */
[----:B------:R-:W-:Y:S04]  /*1740*/  LDS R10, [R0] ;  /* 0x00000000000a7984 */ /* 0x000fe80000000800 */
[----:B------:R-:W1:Y:S02]  /*1750*/  LDS R11, [R8+0x80] ;  /* 0x00008000080b7984 */ /* 0x000e640000000800 */
[----:B-1----:R-:W-:-:S02]  /*1760*/  VIADDMNMX R11, R11, R10, R12, PT ;  /* 0x0000000a0b0b7246 */ /* 0x002fc4000380010c */
[----:B------:R-:W-:Y:S04]  /*1770*/  LDS R12, [R6+0x2080] ;  /* 0x00208000060c7984 */ /* 0x000fe80000000800 */
[----:B------:R-:W-:Y:S04]  /*1780*/  STS [R6+0x80], R11 ;  /* 0x0000800b06007388 */ /* 0x000fe80000000800 */
[----:B------:R-:W-:Y:S04]  /*1790*/  LDS R7, [R0+0x2000] ;  /* 0x0020000000077984 */ /* 0x000fe80000000800 */
[----:B------:R-:W1:Y:S02]  /*17a0*/  LDS R10, [R8+0x80] ;  /* 0x00008000080a7984 */ /* 0x000e640000000800 */
[----:B-1----:R-:W-:-:S05]  /*17b0*/  VIADDMNMX R7, R10, R7, R12, PT ;  /* 0x000000070a077246 */ /* 0x002fca000380010c */
[----:B------:R3:W-:Y:S01]  /*17c0*/  STS [R6+0x2080], R7 ;  /* 0x0020800706007388 */ /* 0x0007e20000000800 */
[----:B------:R-:W-:Y:S06]  /*17d0*/  BAR.SYNC.DEFER_BLOCKING 0x0 ;  /* 0x0000000000007b1d */ /* 0x000fec0000010000 */
.L_x_16:
[----:B---3--:R-:W3:Y:S04]  /*17e0*/  LDS R7, [R6] ;  /* 0x0000000006077984 */ /* 0x008ee80000000800 */
[----:B0-----:R-:W0:Y:S04]  /*17f0*/  LDS R9, [R6+0x2000] ;  /* 0x0020000006097984 */ /* 0x001e280000000800 */
[----:B-1----:R-:W1:Y:S04]  /*1800*/  LDS R11, [R6+0x80] ;  /* 0x00008000060b7984 */ /* 0x002e680000000800 */
[----:B--2---:R-:W2:Y:S04]  /*1810*/  LDS R13, [R6+0x2080] ;  /* 0x00208000060d7984 */ /* 0x004ea80000000800 */
[----:B---3--:R-:W-:Y:S04]  /*1820*/  STG.E desc[UR10][R2.64], R7 ;  /* 0x0000000702007986 */ /* 0x008fe8000c10190a */
[----:B0-----:R-:W-:Y:S04]  /*1830*/  STG.E desc[UR10][R4.64], R9 ;  /* 0x0000000904007986 */ /* 0x001fe8000c10190a */
[----:B-1----:R-:W-:Y:S04]  /*1840*/  STG.E desc[UR10][R2.64+0x80], R11 ;  /* 0x0000800b02007986 */ /* 0x002fe8000c10190a */
[----:B--2---:R-:W-:Y:S01]  /*1850*/  STG.E desc[UR10][R4.64+0x80], R13 ;  /* 0x0000800d04007986 */ /* 0x004fe2000c10190a */
[----:B------:R-:W-:Y:S05]  /*1860*/  EXIT ;  /* 0x000000000000794d */ /* 0x000fea0003800000 */
.L_x_21:
        /* <DEDUP_REMOVED lines=9> */
.L_x_24:


//--------------------- .nv.shared._Z4cal3Piiiii  --------------------------
	.section	.nv.shared._Z4cal3Piiiii,"aw",@nobits
	.sectionflags	@""
	.align	4
.nv.shared._Z4cal3Piiiii:
	.zero		50176


//--------------------- .nv.shared.reserved.0     --------------------------
	.section	.nv.shared.reserved.0,"aw",@nobits
	.weak		__nv_reservedSMEM_offset_0_alias
	.size		__nv_reservedSMEM_offset_0_alias, 0, 64
	.other		__nv_reservedSMEM_offset_0_alias,@"STO_CUDA_RESERVED_SHARED STV_DEFAULT"
__nv_reservedSMEM_offset_0_alias:
	.zero		0
	.zero		64


//--------------------- .nv.shared._Z4cal2Piiii   --------------------------
	.section	.nv.shared._Z4cal2Piiii,"aw",@nobits
	.sectionflags	@""
	.align	4
.nv.shared._Z4cal2Piiii:
	.zero		33792


//--------------------- .nv.shared._Z4cal1Piiii   --------------------------
	.section	.nv.shared._Z4cal1Piiii,"aw",@nobits
	.sectionflags	@""
	.align	4
.nv.shared._Z4cal1Piiii:
	.zero		17408


//--------------------- .nv.constant0._Z4cal3Piiiii --------------------------
	.section	.nv.constant0._Z4cal3Piiiii,"a",@progbits
	.sectionflags	@""
	.align	4
.nv.constant0._Z4cal3Piiiii:
	.zero		920


//--------------------- .nv.constant0._Z4cal2Piiii --------------------------
	.section	.nv.constant0._Z4cal2Piiii,"a",@progbits
	.sectionflags	@""
	.align	4
.nv.constant0._Z4cal2Piiii:
	.zero		916


//--------------------- .nv.constant0._Z4cal1Piiii --------------------------
	.section	.nv.constant0._Z4cal1Piiii,"a",@progbits
	.sectionflags	@""
	.align	4
.nv.constant0._Z4cal1Piiii:
	.zero		916


//--------------------- SYMBOLS --------------------------

	.type		.nv.reservedSmem.offset0,@object
	.size		.nv.reservedSmem.offset0,0x4
	.type		.nv.reservedSmem.cap,@object
	.size		.nv.reservedSmem.cap,0x4
